//
// Generated by NVIDIA NVVM Compiler
//
// Compiler Build ID: CL-36424714
// Cuda compilation tools, release 13.0, V13.0.88
// Based on NVVM 20.0.0
//

.version 9.0
.target sm_100
.address_size 64

	// .globl	_Z4initPddddi
.extern .shared .align 16 .b8 rod_new_s[];
.extern .shared .align 16 .b8 rod_old_s[];

.visible .entry _Z4initPddddi(
	.param .u64 .ptr .align 1 _Z4initPddddi_param_0,
	.param .f64 _Z4initPddddi_param_1,
	.param .f64 _Z4initPddddi_param_2,
	.param .f64 _Z4initPddddi_param_3,
	.param .u32 _Z4initPddddi_param_4
)
{
	.reg .pred 	%p<7>;
	.reg .b32 	%r<48>;
	.reg .b64 	%rd<7>;
	.reg .b64 	%fd<80>;

	ld.param.u64 	%rd2, [_Z4initPddddi_param_0];
	ld.param.f64 	%fd3, [_Z4initPddddi_param_1];
	ld.param.f64 	%fd4, [_Z4initPddddi_param_2];
	ld.param.f64 	%fd5, [_Z4initPddddi_param_3];
	ld.param.u32 	%r22, [_Z4initPddddi_param_4];
	cvta.to.global.u64 	%rd1, %rd2;
	shr.s32 	%r23, %r22, 31;
	shr.u32 	%r24, %r23, 22;
	add.s32 	%r25, %r22, %r24;
	and.b32  	%r26, %r25, -1024;
	sub.s32 	%r1, %r22, %r26;
	shr.s32 	%r2, %r25, 10;
	mov.u32 	%r3, %tid.x;
	setp.ge.u32 	%p1, %r3, %r1;
	@%p1 bra 	$L__BB0_2;
	mad.lo.s32 	%r46, %r3, %r2, %r3;
	add.s32 	%r27, %r2, %r46;
	add.s32 	%r43, %r27, 1;
	bra.uni 	$L__BB0_3;
$L__BB0_2:
	mad.lo.s32 	%r46, %r2, %r3, %r1;
	add.s32 	%r43, %r46, %r2;
$L__BB0_3:
	setp.ge.s32 	%p2, %r46, %r43;
	@%p2 bra 	$L__BB0_10;
	mul.f64 	%fd6, %fd5, 0d4008000000000000;
	mul.f64 	%fd1, %fd5, %fd6;
	mul.f64 	%fd7, %fd5, 0d402921FB54442D18;
	mul.f64 	%fd2, %fd5, %fd7;
	mul.lo.s32 	%r10, %r3, %r2;
	min.u32 	%r11, %r3, %r1;
	add.s32 	%r28, %r10, %r11;
	sub.s32 	%r29, %r43, %r28;
	and.b32  	%r12, %r29, 3;
	setp.eq.s32 	%p3, %r12, 0;
	@%p3 bra 	$L__BB0_7;
	neg.s32 	%r44, %r12;
$L__BB0_6:
	.pragma "nounroll";
	mul.wide.s32 	%rd3, %r46, 8;
	add.s64 	%rd4, %rd1, %rd3;
	mul.lo.s32 	%r30, %r46, %r46;
	cvt.rn.f64.u32 	%fd8, %r30;
	mul.f64 	%fd9, %fd4, %fd8;
	mul.f64 	%fd10, %fd4, %fd9;
	div.rn.f64 	%fd11, %fd10, %fd1;
	mov.f64 	%fd12, 0d3FF0000000000000;
	sub.f64 	%fd13, %fd12, %fd11;
	mul.f64 	%fd14, %fd13, 0d4008000000000000;
	mul.f64 	%fd15, %fd14, 0d4010000000000000;
	mul.f64 	%fd16, %fd15, 0d400921FB54442D18;
	mul.f64 	%fd17, %fd16, 0d3E7AD7F29ABCAF48;
	mul.f64 	%fd18, %fd3, %fd17;
	cvt.rn.f64.s32 	%fd19, %r46;
	mul.f64 	%fd20, %fd18, %fd19;
	mul.f64 	%fd21, %fd4, %fd20;
	div.rn.f64 	%fd22, %fd21, %fd2;
	st.global.f64 	[%rd4], %fd22;
	add.s32 	%r46, %r46, 1;
	add.s32 	%r44, %r44, 1;
	setp.ne.s32 	%p4, %r44, 0;
	@%p4 bra 	$L__BB0_6;
$L__BB0_7:
	sub.s32 	%r31, %r10, %r43;
	add.s32 	%r32, %r31, %r11;
	setp.gt.u32 	%p5, %r32, -4;
	@%p5 bra 	$L__BB0_10;
	add.s32 	%r47, %r46, 1;
$L__BB0_9:
	add.s32 	%r33, %r47, -1;
	mul.lo.s32 	%r34, %r33, %r33;
	cvt.rn.f64.u32 	%fd23, %r34;
	mul.f64 	%fd24, %fd4, %fd23;
	mul.f64 	%fd25, %fd4, %fd24;
	div.rn.f64 	%fd26, %fd25, %fd1;
	mov.f64 	%fd27, 0d3FF0000000000000;
	sub.f64 	%fd28, %fd27, %fd26;
	mul.f64 	%fd29, %fd28, 0d4008000000000000;
	mul.f64 	%fd30, %fd29, 0d4010000000000000;
	mul.f64 	%fd31, %fd30, 0d400921FB54442D18;
	mul.f64 	%fd32, %fd31, 0d3E7AD7F29ABCAF48;
	mul.f64 	%fd33, %fd3, %fd32;
	cvt.rn.f64.s32 	%fd34, %r33;
	mul.f64 	%fd35, %fd33, %fd34;
	mul.f64 	%fd36, %fd4, %fd35;
	div.rn.f64 	%fd37, %fd36, %fd2;
	mul.wide.s32 	%rd5, %r33, 8;
	add.s64 	%rd6, %rd1, %rd5;
	st.global.f64 	[%rd6], %fd37;
	add.s32 	%r35, %r47, 2;
	mul.lo.s32 	%r36, %r47, %r47;
	cvt.rn.f64.u32 	%fd38, %r36;
	mul.f64 	%fd39, %fd4, %fd38;
	mul.f64 	%fd40, %fd4, %fd39;
	div.rn.f64 	%fd41, %fd40, %fd1;
	sub.f64 	%fd42, %fd27, %fd41;
	mul.f64 	%fd43, %fd42, 0d4008000000000000;
	mul.f64 	%fd44, %fd43, 0d4010000000000000;
	mul.f64 	%fd45, %fd44, 0d400921FB54442D18;
	mul.f64 	%fd46, %fd45, 0d3E7AD7F29ABCAF48;
	mul.f64 	%fd47, %fd3, %fd46;
	cvt.rn.f64.s32 	%fd48, %r47;
	mul.f64 	%fd49, %fd47, %fd48;
	mul.f64 	%fd50, %fd4, %fd49;
	div.rn.f64 	%fd51, %fd50, %fd2;
	st.global.f64 	[%rd6+8], %fd51;
	add.s32 	%r37, %r47, 1;
	add.s32 	%r38, %r36, %r47;
	add.s32 	%r39, %r38, %r37;
	cvt.rn.f64.u32 	%fd52, %r39;
	mul.f64 	%fd53, %fd4, %fd52;
	mul.f64 	%fd54, %fd4, %fd53;
	div.rn.f64 	%fd55, %fd54, %fd1;
	sub.f64 	%fd56, %fd27, %fd55;
	mul.f64 	%fd57, %fd56, 0d4008000000000000;
	mul.f64 	%fd58, %fd57, 0d4010000000000000;
	mul.f64 	%fd59, %fd58, 0d400921FB54442D18;
	mul.f64 	%fd60, %fd59, 0d3E7AD7F29ABCAF48;
	mul.f64 	%fd61, %fd3, %fd60;
	cvt.rn.f64.s32 	%fd62, %r37;
	mul.f64 	%fd63, %fd61, %fd62;
	mul.f64 	%fd64, %fd4, %fd63;
	div.rn.f64 	%fd65, %fd64, %fd2;
	st.global.f64 	[%rd6+16], %fd65;
	mul.lo.s32 	%r40, %r35, %r35;
	cvt.rn.f64.u32 	%fd66, %r40;
	mul.f64 	%fd67, %fd4, %fd66;
	mul.f64 	%fd68, %fd4, %fd67;
	div.rn.f64 	%fd69, %fd68, %fd1;
	sub.f64 	%fd70, %fd27, %fd69;
	mul.f64 	%fd71, %fd70, 0d4008000000000000;
	mul.f64 	%fd72, %fd71, 0d4010000000000000;
	mul.f64 	%fd73, %fd72, 0d400921FB54442D18;
	mul.f64 	%fd74, %fd73, 0d3E7AD7F29ABCAF48;
	mul.f64 	%fd75, %fd3, %fd74;
	cvt.rn.f64.s32 	%fd76, %r35;
	mul.f64 	%fd77, %fd75, %fd76;
	mul.f64 	%fd78, %fd4, %fd77;
	div.rn.f64 	%fd79, %fd78, %fd2;
	st.global.f64 	[%rd6+24], %fd79;
	add.s32 	%r21, %r47, 4;
	add.s32 	%r41, %r47, 3;
	setp.lt.s32 	%p6, %r41, %r43;
	mov.u32 	%r47, %r21;
	@%p6 bra 	$L__BB0_9;
$L__BB0_10:
	ret;

}
	// .globl	_Z3runPddli
.visible .entry _Z3runPddli(
	.param .u64 .ptr .align 1 _Z3runPddli_param_0,
	.param .f64 _Z3runPddli_param_1,
	.param .u64 _Z3runPddli_param_2,
	.param .u32 _Z3runPddli_param_3
)
{
	.reg .pred 	%p<64>;
	.reg .b32 	%r<147>;
	.reg .b64 	%rd<17>;
	.reg .b64 	%fd<117>;

	ld.param.u64 	%rd6, [_Z3runPddli_param_0];
	ld.param.f64 	%fd3, [_Z3runPddli_param_1];
	ld.param.u64 	%rd5, [_Z3runPddli_param_2];
	ld.param.u32 	%r62, [_Z3runPddli_param_3];
	cvta.to.global.u64 	%rd1, %rd6;
	shr.s32 	%r63, %r62, 31;
	shr.u32 	%r64, %r63, 22;
	add.s32 	%r65, %r62, %r64;
	and.b32  	%r66, %r65, -1024;
	sub.s32 	%r1, %r62, %r66;
	shr.s32 	%r2, %r65, 10;
	mov.u32 	%r3, %tid.x;
	setp.ge.u32 	%p4, %r3, %r1;
	@%p4 bra 	$L__BB1_2;
	mad.lo.s32 	%r128, %r3, %r2, %r3;
	add.s32 	%r67, %r2, %r128;
	add.s32 	%r129, %r67, 1;
	bra.uni 	$L__BB1_3;
$L__BB1_2:
	mad.lo.s32 	%r128, %r2, %r3, %r1;
	add.s32 	%r129, %r128, %r2;
$L__BB1_3:
	setp.le.s32 	%p5, %r129, %r128;
	@%p5 bra 	$L__BB1_10;
	sub.s32 	%r68, %r129, %r128;
	and.b32  	%r11, %r68, 3;
	setp.eq.s32 	%p6, %r11, 0;
	mov.u32 	%r132, %r128;
	@%p6 bra 	$L__BB1_7;
	mov.b32 	%r131, 0;
	mov.u32 	%r71, rod_new_s;
	mov.u32 	%r132, %r128;
$L__BB1_6:
	.pragma "nounroll";
	mul.wide.s32 	%rd7, %r132, 8;
	add.s64 	%rd8, %rd1, %rd7;
	ld.global.f64 	%fd4, [%rd8];
	shl.b32 	%r70, %r132, 3;
	add.s32 	%r72, %r71, %r70;
	st.shared.f64 	[%r72], %fd4;
	add.s32 	%r132, %r132, 1;
	add.s32 	%r131, %r131, 1;
	setp.ne.s32 	%p7, %r131, %r11;
	@%p7 bra 	$L__BB1_6;
$L__BB1_7:
	sub.s32 	%r73, %r128, %r129;
	setp.gt.u32 	%p8, %r73, -4;
	@%p8 bra 	$L__BB1_10;
	mov.u32 	%r75, rod_new_s;
$L__BB1_9:
	mul.wide.s32 	%rd9, %r132, 8;
	add.s64 	%rd10, %rd1, %rd9;
	ld.global.f64 	%fd5, [%rd10];
	shl.b32 	%r74, %r132, 3;
	add.s32 	%r76, %r75, %r74;
	st.shared.f64 	[%r76], %fd5;
	ld.global.f64 	%fd6, [%rd10+8];
	st.shared.f64 	[%r76+8], %fd6;
	ld.global.f64 	%fd7, [%rd10+16];
	st.shared.f64 	[%r76+16], %fd7;
	ld.global.f64 	%fd8, [%rd10+24];
	st.shared.f64 	[%r76+24], %fd8;
	add.s32 	%r132, %r132, 4;
	setp.ne.s32 	%p9, %r132, %r129;
	@%p9 bra 	$L__BB1_9;
$L__BB1_10:
	bar.sync 	0;
	setp.lt.s64 	%p10, %rd5, 1;
	@%p10 bra 	$L__BB1_25;
	add.s32 	%r19, %r62, -1;
	sub.s32 	%r77, %r129, %r128;
	and.b32  	%r20, %r77, 3;
	shl.b32 	%r78, %r128, 3;
	mov.u32 	%r79, rod_new_s;
	add.s32 	%r21, %r79, %r78;
	mov.u32 	%r80, rod_old_s;
	add.s32 	%r22, %r80, %r78;
	add.s32 	%r23, %r128, 1;
	add.s32 	%r24, %r128, 2;
	add.s32 	%r25, %r128, 3;
	setp.lt.s32 	%p11, %r128, %r19;
	setp.gt.s32 	%p12, %r128, 1;
	and.pred  	%p1, %p11, %p12;
	setp.lt.s32 	%p13, %r23, %r19;
	setp.gt.s32 	%p14, %r128, 0;
	and.pred  	%p2, %p13, %p14;
	mad.lo.s32 	%r81, %r128, %r128, %r128;
	add.s32 	%r82, %r81, %r23;
	add.s32 	%r83, %r82, 1;
	setp.lt.u32 	%p15, %r83, 3;
	sub.s32 	%r84, -2, %r82;
	selp.b32 	%r85, %r84, -2, %p15;
	cvt.rn.f64.s32 	%fd1, %r85;
	setp.lt.s32 	%p16, %r24, %r19;
	setp.gt.s32 	%p17, %r128, -1;
	and.pred  	%p3, %p16, %p17;
	mul.lo.s32 	%r86, %r24, %r24;
	setp.lt.u32 	%p18, %r86, 2;
	sub.s32 	%r87, -2, %r86;
	selp.b32 	%r88, %r87, -2, %p18;
	cvt.rn.f64.s32 	%fd2, %r88;
	mov.b64 	%rd16, 0;
	not.pred 	%p35, %p3;
	not.pred 	%p32, %p2;
	not.pred 	%p28, %p1;
$L__BB1_12:
	setp.le.s32 	%p19, %r129, %r128;
	@%p19 bra 	$L__BB1_20;
	setp.eq.s32 	%p20, %r20, 0;
	mov.u32 	%r134, %r128;
	@%p20 bra 	$L__BB1_17;
	setp.eq.s32 	%p21, %r20, 1;
	ld.shared.f64 	%fd9, [%r21];
	st.shared.f64 	[%r22], %fd9;
	mov.u32 	%r134, %r23;
	@%p21 bra 	$L__BB1_17;
	setp.eq.s32 	%p22, %r20, 2;
	ld.shared.f64 	%fd10, [%r21+8];
	st.shared.f64 	[%r22+8], %fd10;
	mov.u32 	%r134, %r24;
	@%p22 bra 	$L__BB1_17;
	ld.shared.f64 	%fd11, [%r21+16];
	st.shared.f64 	[%r22+16], %fd11;
	mov.u32 	%r134, %r25;
$L__BB1_17:
	not.b32 	%r89, %r128;
	add.s32 	%r90, %r129, %r89;
	setp.lt.u32 	%p23, %r90, 3;
	@%p23 bra 	$L__BB1_20;
	sub.s32 	%r141, %r134, %r129;
	shl.b32 	%r91, %r134, 3;
	mov.u32 	%r92, rod_new_s;
	add.s32 	%r93, %r92, %r91;
	add.s32 	%r140, %r93, 16;
	mov.u32 	%r94, rod_old_s;
	add.s32 	%r95, %r94, %r91;
	add.s32 	%r139, %r95, 16;
$L__BB1_19:
	ld.shared.f64 	%fd12, [%r140+-16];
	st.shared.f64 	[%r139+-16], %fd12;
	ld.shared.f64 	%fd13, [%r140+-8];
	st.shared.f64 	[%r139+-8], %fd13;
	ld.shared.f64 	%fd14, [%r140];
	st.shared.f64 	[%r139], %fd14;
	ld.shared.f64 	%fd15, [%r140+8];
	st.shared.f64 	[%r139+8], %fd15;
	add.s32 	%r141, %r141, 4;
	add.s32 	%r140, %r140, 32;
	add.s32 	%r139, %r139, 32;
	setp.ne.s32 	%p24, %r141, 0;
	@%p24 bra 	$L__BB1_19;
$L__BB1_20:
	setp.le.s32 	%p25, %r129, %r128;
	bar.sync 	0;
	@%p25 bra 	$L__BB1_62;
	setp.eq.s32 	%p26, %r20, 0;
	mov.u32 	%r142, %r128;
	@%p26 bra 	$L__BB1_44;
	setp.eq.s32 	%p27, %r128, 1;
	@%p27 bra 	$L__BB1_33;
	@%p28 bra 	$L__BB1_34;
	ld.shared.f64 	%fd16, [%r22+8];
	ld.shared.f64 	%fd17, [%r22];
	mul.lo.s32 	%r96, %r128, %r128;
	setp.lt.u32 	%p29, %r96, 2;
	sub.s32 	%r97, -2, %r96;
	selp.b32 	%r98, %r97, -2, %p29;
	cvt.rn.f64.s32 	%fd18, %r98;
	fma.rn.f64 	%fd19, %fd17, %fd18, %fd16;
	ld.shared.f64 	%fd20, [%r22+-8];
	add.f64 	%fd21, %fd20, %fd19;
	ld.shared.f64 	%fd22, [%r21];
	fma.rn.f64 	%fd23, %fd3, %fd21, %fd22;
	st.shared.f64 	[%r21], %fd23;
	bra.uni 	$L__BB1_34;
$L__BB1_25:
	setp.le.s32 	%p59, %r129, %r128;
	@%p59 bra 	$L__BB1_32;
	sub.s32 	%r121, %r129, %r128;
	and.b32  	%r30, %r121, 3;
	setp.eq.s32 	%p60, %r30, 0;
	mov.u32 	%r138, %r128;
	@%p60 bra 	$L__BB1_29;
	shl.b32 	%r122, %r128, 3;
	mov.u32 	%r123, rod_new_s;
	add.s32 	%r136, %r123, %r122;
	neg.s32 	%r135, %r30;
	mov.u32 	%r138, %r128;
$L__BB1_28:
	.pragma "nounroll";
	mul.wide.s32 	%rd12, %r138, 8;
	add.s64 	%rd13, %rd1, %rd12;
	ld.shared.f64 	%fd112, [%r136];
	st.global.f64 	[%rd13], %fd112;
	add.s32 	%r138, %r138, 1;
	add.s32 	%r136, %r136, 8;
	add.s32 	%r135, %r135, 1;
	setp.ne.s32 	%p61, %r135, 0;
	@%p61 bra 	$L__BB1_28;
$L__BB1_29:
	sub.s32 	%r124, %r128, %r129;
	setp.gt.u32 	%p62, %r124, -4;
	@%p62 bra 	$L__BB1_32;
	sub.s32 	%r145, %r138, %r129;
	shl.b32 	%r125, %r138, 3;
	mov.u32 	%r126, rod_new_s;
	add.s32 	%r127, %r125, %r126;
	add.s32 	%r144, %r127, 16;
	add.s64 	%rd3, %rd1, 16;
$L__BB1_31:
	mul.wide.s32 	%rd14, %r138, 8;
	add.s64 	%rd15, %rd3, %rd14;
	ld.shared.f64 	%fd113, [%r144+-16];
	st.global.f64 	[%rd15+-16], %fd113;
	ld.shared.f64 	%fd114, [%r144+-8];
	st.global.f64 	[%rd15+-8], %fd114;
	ld.shared.f64 	%fd115, [%r144];
	st.global.f64 	[%rd15], %fd115;
	ld.shared.f64 	%fd116, [%r144+8];
	st.global.f64 	[%rd15+8], %fd116;
	add.s32 	%r138, %r138, 4;
	add.s32 	%r145, %r145, 4;
	add.s32 	%r144, %r144, 32;
	setp.ne.s32 	%p63, %r145, 0;
	@%p63 bra 	$L__BB1_31;
$L__BB1_32:
	ret;
$L__BB1_33:
	ld.shared.f64 	%fd24, [rod_old_s+16];
	ld.shared.f64 	%fd25, [rod_old_s+8];
	mul.f64 	%fd26, %fd25, 0dC010000000000000;
	fma.rn.f64 	%fd27, %fd24, 0d4000000000000000, %fd26;
	ld.shared.f64 	%fd28, [rod_new_s+8];
	fma.rn.f64 	%fd29, %fd3, %fd27, %fd28;
	st.shared.f64 	[rod_new_s+8], %fd29;
$L__BB1_34:
	setp.eq.s32 	%p30, %r20, 1;
	mov.u32 	%r142, %r23;
	@%p30 bra 	$L__BB1_44;
	setp.eq.s32 	%p31, %r128, 0;
	@%p31 bra 	$L__BB1_38;
	@%p32 bra 	$L__BB1_39;
	ld.shared.f64 	%fd30, [%r22+16];
	ld.shared.f64 	%fd31, [%r22+8];
	fma.rn.f64 	%fd32, %fd31, %fd1, %fd30;
	ld.shared.f64 	%fd33, [%r22];
	add.f64 	%fd34, %fd33, %fd32;
	ld.shared.f64 	%fd35, [%r21+8];
	fma.rn.f64 	%fd36, %fd3, %fd34, %fd35;
	st.shared.f64 	[%r21+8], %fd36;
	bra.uni 	$L__BB1_39;
$L__BB1_38:
	ld.shared.f64 	%fd37, [rod_old_s+16];
	ld.shared.f64 	%fd38, [rod_old_s+8];
	mul.f64 	%fd39, %fd38, 0dC010000000000000;
	fma.rn.f64 	%fd40, %fd37, 0d4000000000000000, %fd39;
	ld.shared.f64 	%fd41, [rod_new_s+8];
	fma.rn.f64 	%fd42, %fd3, %fd40, %fd41;
	st.shared.f64 	[rod_new_s+8], %fd42;
$L__BB1_39:
	setp.eq.s32 	%p33, %r20, 2;
	mov.u32 	%r142, %r24;
	@%p33 bra 	$L__BB1_44;
	setp.eq.s32 	%p34, %r24, 1;
	@%p34 bra 	$L__BB1_43;
	mov.u32 	%r142, %r25;
	@%p35 bra 	$L__BB1_44;
	ld.shared.f64 	%fd43, [%r22+24];
	ld.shared.f64 	%fd44, [%r22+16];
	fma.rn.f64 	%fd45, %fd44, %fd2, %fd43;
	ld.shared.f64 	%fd46, [%r22+8];
	add.f64 	%fd47, %fd46, %fd45;
	ld.shared.f64 	%fd48, [%r21+16];
	fma.rn.f64 	%fd49, %fd3, %fd47, %fd48;
	st.shared.f64 	[%r21+16], %fd49;
	mov.u32 	%r142, %r25;
	bra.uni 	$L__BB1_44;
$L__BB1_43:
	ld.shared.f64 	%fd50, [rod_old_s+16];
	ld.shared.f64 	%fd51, [rod_old_s+8];
	mul.f64 	%fd52, %fd51, 0dC010000000000000;
	fma.rn.f64 	%fd53, %fd50, 0d4000000000000000, %fd52;
	ld.shared.f64 	%fd54, [rod_new_s+8];
	fma.rn.f64 	%fd55, %fd3, %fd53, %fd54;
	st.shared.f64 	[rod_new_s+8], %fd55;
	mov.u32 	%r142, %r25;
$L__BB1_44:
	not.b32 	%r99, %r128;
	add.s32 	%r100, %r129, %r99;
	setp.lt.u32 	%p36, %r100, 3;
	@%p36 bra 	$L__BB1_62;
$L__BB1_45:
	setp.ne.s32 	%p37, %r142, 1;
	shl.b32 	%r101, %r142, 3;
	mov.u32 	%r102, rod_old_s;
	add.s32 	%r50, %r102, %r101;
	mov.u32 	%r103, rod_new_s;
	add.s32 	%r51, %r103, %r101;
	@%p37 bra 	$L__BB1_47;
	ld.shared.f64 	%fd64, [rod_old_s+16];
	ld.shared.f64 	%fd65, [rod_old_s+8];
	mul.f64 	%fd66, %fd65, 0dC010000000000000;
	fma.rn.f64 	%fd67, %fd64, 0d4000000000000000, %fd66;
	ld.shared.f64 	%fd68, [rod_new_s+8];
	fma.rn.f64 	%fd69, %fd3, %fd67, %fd68;
	st.shared.f64 	[rod_new_s+8], %fd69;
	bra.uni 	$L__BB1_49;
$L__BB1_47:
	setp.ge.s32 	%p38, %r142, %r19;
	setp.lt.s32 	%p39, %r142, 2;
	or.pred  	%p40, %p38, %p39;
	@%p40 bra 	$L__BB1_49;
	ld.shared.f64 	%fd56, [%r50+8];
	mul.lo.s32 	%r104, %r142, %r142;
	add.s32 	%r105, %r104, 1;
	setp.lt.u32 	%p41, %r105, 3;
	sub.s32 	%r106, -2, %r104;
	selp.b32 	%r107, %r106, -2, %p41;
	cvt.rn.f64.s32 	%fd57, %r107;
	ld.shared.f64 	%fd58, [%r50];
	fma.rn.f64 	%fd59, %fd58, %fd57, %fd56;
	ld.shared.f64 	%fd60, [%r50+-8];
	add.f64 	%fd61, %fd60, %fd59;
	ld.shared.f64 	%fd62, [%r51];
	fma.rn.f64 	%fd63, %fd3, %fd61, %fd62;
	st.shared.f64 	[%r51], %fd63;
$L__BB1_49:
	add.s32 	%r52, %r142, 1;
	setp.eq.s32 	%p42, %r142, 0;
	@%p42 bra 	$L__BB1_52;
	setp.ge.s32 	%p43, %r52, %r19;
	setp.lt.s32 	%p44, %r142, 1;
	or.pred  	%p45, %p43, %p44;
	@%p45 bra 	$L__BB1_53;
	ld.shared.f64 	%fd70, [%r50+16];
	mad.lo.s32 	%r108, %r142, %r142, %r142;
	add.s32 	%r109, %r142, %r108;
	add.s32 	%r110, %r109, 2;
	setp.lt.u32 	%p46, %r110, 3;
	sub.s32 	%r111, -3, %r109;
	selp.b32 	%r112, %r111, -2, %p46;
	cvt.rn.f64.s32 	%fd71, %r112;
	ld.shared.f64 	%fd72, [%r50+8];
	fma.rn.f64 	%fd73, %fd72, %fd71, %fd70;
	ld.shared.f64 	%fd74, [%r50];
	add.f64 	%fd75, %fd74, %fd73;
	ld.shared.f64 	%fd76, [%r51+8];
	fma.rn.f64 	%fd77, %fd3, %fd75, %fd76;
	st.shared.f64 	[%r51+8], %fd77;
	bra.uni 	$L__BB1_53;
$L__BB1_52:
	ld.shared.f64 	%fd78, [rod_old_s+16];
	ld.shared.f64 	%fd79, [rod_old_s+8];
	mul.f64 	%fd80, %fd79, 0dC010000000000000;
	fma.rn.f64 	%fd81, %fd78, 0d4000000000000000, %fd80;
	ld.shared.f64 	%fd82, [rod_new_s+8];
	fma.rn.f64 	%fd83, %fd3, %fd81, %fd82;
	st.shared.f64 	[rod_new_s+8], %fd83;
$L__BB1_53:
	add.s32 	%r53, %r142, 2;
	setp.eq.s32 	%p47, %r53, 1;
	@%p47 bra 	$L__BB1_56;
	setp.ge.s32 	%p48, %r53, %r19;
	setp.lt.s32 	%p49, %r142, 0;
	or.pred  	%p50, %p48, %p49;
	@%p50 bra 	$L__BB1_57;
	ld.shared.f64 	%fd84, [%r50+24];
	mul.lo.s32 	%r113, %r53, %r53;
	add.s32 	%r114, %r113, 1;
	setp.lt.u32 	%p51, %r114, 3;
	sub.s32 	%r115, -2, %r113;
	selp.b32 	%r116, %r115, -2, %p51;
	cvt.rn.f64.s32 	%fd85, %r116;
	ld.shared.f64 	%fd86, [%r50+16];
	fma.rn.f64 	%fd87, %fd86, %fd85, %fd84;
	ld.shared.f64 	%fd88, [%r50+8];
	add.f64 	%fd89, %fd88, %fd87;
	ld.shared.f64 	%fd90, [%r51+16];
	fma.rn.f64 	%fd91, %fd3, %fd89, %fd90;
	st.shared.f64 	[%r51+16], %fd91;
	bra.uni 	$L__BB1_57;
$L__BB1_56:
	ld.shared.f64 	%fd92, [rod_old_s+16];
	ld.shared.f64 	%fd93, [rod_old_s+8];
	mul.f64 	%fd94, %fd93, 0dC010000000000000;
	fma.rn.f64 	%fd95, %fd92, 0d4000000000000000, %fd94;
	ld.shared.f64 	%fd96, [rod_new_s+8];
	fma.rn.f64 	%fd97, %fd3, %fd95, %fd96;
	st.shared.f64 	[rod_new_s+8], %fd97;
$L__BB1_57:
	add.s32 	%r54, %r142, 3;
	setp.eq.s32 	%p52, %r54, 1;
	@%p52 bra 	$L__BB1_60;
	setp.ge.s32 	%p53, %r54, %r19;
	setp.lt.s32 	%p54, %r142, -1;
	or.pred  	%p55, %p53, %p54;
	@%p55 bra 	$L__BB1_61;
	ld.shared.f64 	%fd98, [%r50+32];
	mul.lo.s32 	%r117, %r54, %r54;
	add.s32 	%r118, %r117, 1;
	setp.lt.u32 	%p56, %r118, 3;
	sub.s32 	%r119, -2, %r117;
	selp.b32 	%r120, %r119, -2, %p56;
	cvt.rn.f64.s32 	%fd99, %r120;
	ld.shared.f64 	%fd100, [%r50+24];
	fma.rn.f64 	%fd101, %fd100, %fd99, %fd98;
	ld.shared.f64 	%fd102, [%r50+16];
	add.f64 	%fd103, %fd102, %fd101;
	ld.shared.f64 	%fd104, [%r51+24];
	fma.rn.f64 	%fd105, %fd3, %fd103, %fd104;
	st.shared.f64 	[%r51+24], %fd105;
	bra.uni 	$L__BB1_61;
$L__BB1_60:
	ld.shared.f64 	%fd106, [rod_old_s+16];
	ld.shared.f64 	%fd107, [rod_old_s+8];
	mul.f64 	%fd108, %fd107, 0dC010000000000000;
	fma.rn.f64 	%fd109, %fd106, 0d4000000000000000, %fd108;
	ld.shared.f64 	%fd110, [rod_new_s+8];
	fma.rn.f64 	%fd111, %fd3, %fd109, %fd110;
	st.shared.f64 	[rod_new_s+8], %fd111;
$L__BB1_61:
	add.s32 	%r142, %r142, 4;
	setp.ne.s32 	%p57, %r142, %r129;
	@%p57 bra 	$L__BB1_45;
$L__BB1_62:
	add.s64 	%rd16, %rd16, 1;
	bar.sync 	0;
	setp.eq.s64 	%p58, %rd16, %rd5;
	@%p58 bra 	$L__BB1_25;
	bra.uni 	$L__BB1_12;

}


// ===== COMPILED SASS (sm_100) =====

	.target	sm_100

	.elftype	@"ET_EXEC"


//--------------------- .note.nv.tkinfo           --------------------------
	.section	.note.nv.tkinfo,"",@"SHT_NOTE"
	.sectionflags	@"SHF_NOTE_NV_TKINFO"
	.tkinfo
        /*0018*/ 	.word	0x00000002
        /*0030*/ 	.string	""
        /*0030*/ 	.string	"ptxas"
        /*0030*/ 	.string	"Cuda compilation tools, release 13.0, V13.0.88"
        /*0030*/ 	.string	"Build cuda_13.0.r13.0/compiler.36424714_0"
        /*0030*/ 	.string	"-arch sm_100 -m 64 "



//--------------------- .note.nv.cuinfo           --------------------------
	.section	.note.nv.cuinfo,"",@"SHT_NOTE"
	.sectionflags	@"SHF_NOTE_NV_CUINFO"
        /*0018*/ 	.short	0x0002
        /*001a*/ 	.short	0x0064
        /*001c*/ 	.short	0x0082
	.zero		2


//--------------------- .nv.info                  --------------------------
	.section	.nv.info,"",@"SHT_CUDA_INFO"
	.align	4


	//----- nvinfo : EIATTR_REGCOUNT
	.align		4
        /*0000*/ 	.byte	0x04, 0x2f
        /*0002*/ 	.short	(.L_1 - .L_0)
	.align		4
.L_0:
        /*0004*/ 	.word	index@(_Z4initPddddi)
        /*0008*/ 	.word	0x00000024


	//----- nvinfo : EIATTR_FRAME_SIZE
	.align		4
.L_1:
        /*000c*/ 	.byte	0x04, 0x11
        /*000e*/ 	.short	(.L_3 - .L_2)
	.align		4
.L_2:
        /*0010*/ 	.word	index@($__internal_0_$__cuda_sm20_div_rn_f64_full)
        /*0014*/ 	.word	0x00000000


	//----- nvinfo : EIATTR_FRAME_SIZE
	.align		4
.L_3:
        /*0018*/ 	.byte	0x04, 0x11
        /*001a*/ 	.short	(.L_5 - .L_4)
	.align		4
.L_4:
        /*001c*/ 	.word	index@(_Z4initPddddi)
        /*0020*/ 	.word	0x00000000


	//----- nvinfo : EIATTR_REGCOUNT
	.align		4
.L_5:
        /*0024*/ 	.byte	0x04, 0x2f
        /*0026*/ 	.short	(.L_7 - .L_6)
	.align		4
.L_6:
        /*0028*/ 	.word	index@(_Z3runPddli)
        /*002c*/ 	.word	0x00000020


	//----- nvinfo : EIATTR_FRAME_SIZE
	.align		4
.L_7:
        /*0030*/ 	.byte	0x04, 0x11
        /*0032*/ 	.short	(.L_9 - .L_8)
	.align		4
.L_8:
        /*0034*/ 	.word	index@(_Z3runPddli)
        /*0038*/ 	.word	0x00000000


	//----- nvinfo : EIATTR_MIN_STACK_SIZE
	.align		4
.L_9:
        /*003c*/ 	.byte	0x04, 0x12
        /*003e*/ 	.short	(.L_11 - .L_10)
	.align		4
.L_10:
        /*0040*/ 	.word	index@(_Z3runPddli)
        /*0044*/ 	.word	0x00000000


	//----- nvinfo : EIATTR_MIN_STACK_SIZE
	.align		4
.L_11:
        /*0048*/ 	.byte	0x04, 0x12
        /*004a*/ 	.short	(.L_13 - .L_12)
	.align		4
.L_12:
        /*004c*/ 	.word	index@(_Z4initPddddi)
        /*0050*/ 	.word	0x00000000
.L_13:


//--------------------- .nv.compat                --------------------------
	.section	.nv.compat,"",@"SHT_CUDA_COMPAT_INFO"
	.align	4
        /*0000*/ 	.byte	0x02, 0x09, 0x00, 0x00, 0x02, 0x02, 0x01, 0x00, 0x02, 0x05, 0x05, 0x00, 0x03, 0x07, 0x01, 0x01
        /*0010*/ 	.byte	0x02, 0x03, 0x00, 0x00, 0x02, 0x06, 0x01, 0x00, 0x04, 0x0b, 0x08, 0x00, 0x01, 0x00, 0x00, 0x00
        /*0020*/ 	.byte	0x00, 0x00, 0x00, 0x00


//--------------------- .nv.info._Z3runPddli      --------------------------
	.section	.nv.info._Z3runPddli,"",@"SHT_CUDA_INFO"
	.sectionflags	@""
	.align	4


	//----- nvinfo : EIATTR_CUDA_API_VERSION
	.align		4
        /*0000*/ 	.byte	0x04, 0x37
        /*0002*/ 	.short	(.L_15 - .L_14)
.L_14:
        /*0004*/ 	.word	0x00000082


	//----- nvinfo : EIATTR_KPARAM_INFO
	.align		4
.L_15:
        /*0008*/ 	.byte	0x04, 0x17
        /*000a*/ 	.short	(.L_17 - .L_16)
.L_16:
        /*000c*/ 	.word	0x00000000
        /*0010*/ 	.short	0x0003
        /*0012*/ 	.short	0x0018
        /*0014*/ 	.byte	0x00, 0xf0, 0x11, 0x00


	//----- nvinfo : EIATTR_KPARAM_INFO
	.align		4
.L_17:
        /*0018*/ 	.byte	0x04, 0x17
        /*001a*/ 	.short	(.L_19 - .L_18)
.L_18:
        /*001c*/ 	.word	0x00000000
        /*0020*/ 	.short	0x0002
        /*0022*/ 	.short	0x0010
        /*0024*/ 	.byte	0x00, 0xf0, 0x21, 0x00


	//----- nvinfo : EIATTR_KPARAM_INFO
	.align		4
.L_19:
        /*0028*/ 	.byte	0x04, 0x17
        /*002a*/ 	.short	(.L_21 - .L_20)
.L_20:
        /*002c*/ 	.word	0x00000000
        /*0030*/ 	.short	0x0001
        /*0032*/ 	.short	0x0008
        /*0034*/ 	.byte	0x00, 0xf0, 0x21, 0x00


	//----- nvinfo : EIATTR_KPARAM_INFO
	.align		4
.L_21:
        /*0038*/ 	.byte	0x04, 0x17
        /*003a*/ 	.short	(.L_23 - .L_22)
.L_22:
        /*003c*/ 	.word	0x00000000
        /*0040*/ 	.short	0x0000
        /*0042*/ 	.short	0x0000
        /*0044*/ 	.byte	0x00, 0xf5, 0x21, 0x00


	//----- nvinfo : EIATTR_SPARSE_MMA_MASK
	.align		4
.L_23:
        /*0048*/ 	.byte	0x03, 0x50
        /*004a*/ 	.short	0x0000


	//----- nvinfo : EIATTR_MAXREG_COUNT
	.align		4
        /*004c*/ 	.byte	0x03, 0x1b
        /*004e*/ 	.short	0x00ff


	//----- nvinfo : EIATTR_NUM_BARRIERS
	.align		4
        /*0050*/ 	.byte	0x02, 0x4c
        /*0052*/ 	.byte	0x01
	.zero		1


	//----- nvinfo : EIATTR_MERCURY_ISA_VERSION
	.align		4
        /*0054*/ 	.byte	0x03, 0x5f
        /*0056*/ 	.short	0x0101


	//----- nvinfo : EIATTR_VRC_CTA_INIT_COUNT
	.align		4
        /*0058*/ 	.byte	0x02, 0x4a
	.zero		1
	.zero		1


	//----- nvinfo : EIATTR_EXIT_INSTR_OFFSETS
	.align		4
        /*005c*/ 	.byte	0x04, 0x1c
        /*005e*/ 	.short	(.L_25 - .L_24)


	//   ....[0]....
.L_24:
        /*0060*/ 	.word	0x00002280


	//   ....[1]....
        /*0064*/ 	.word	0x000023e0


	//   ....[2]....
        /*0068*/ 	.word	0x000029d0


	//   ....[3]....
        /*006c*/ 	.word	0x00002ad0


	//----- nvinfo : EIATTR_CRS_STACK_SIZE
	.align		4
.L_25:
        /*0070*/ 	.byte	0x04, 0x1e
        /*0072*/ 	.short	(.L_27 - .L_26)
.L_26:
        /*0074*/ 	.word	0x00000000


	//----- nvinfo : EIATTR_CBANK_PARAM_SIZE
	.align		4
.L_27:
        /*0078*/ 	.byte	0x03, 0x19
        /*007a*/ 	.short	0x001c


	//----- nvinfo : EIATTR_PARAM_CBANK
	.align		4
        /*007c*/ 	.byte	0x04, 0x0a
        /*007e*/ 	.short	(.L_29 - .L_28)
	.align		4
.L_28:
        /*0080*/ 	.word	index@(.nv.constant0._Z3runPddli)
        /*0084*/ 	.short	0x0380
        /*0086*/ 	.short	0x001c


	//----- nvinfo : EIATTR_SW_WAR
	.align		4
.L_29:
        /*0088*/ 	.byte	0x04, 0x36
        /*008a*/ 	.short	(.L_31 - .L_30)
.L_30:
        /*008c*/ 	.word	0x00000008
.L_31:


//--------------------- .nv.info._Z4initPddddi    --------------------------
	.section	.nv.info._Z4initPddddi,"",@"SHT_CUDA_INFO"
	.sectionflags	@""
	.align	4


	//----- nvinfo : EIATTR_CUDA_API_VERSION
	.align		4
        /*0000*/ 	.byte	0x04, 0x37
        /*0002*/ 	.short	(.L_33 - .L_32)
.L_32:
        /*0004*/ 	.word	0x00000082


	//----- nvinfo : EIATTR_KPARAM_INFO
	.align		4
.L_33:
        /*0008*/ 	.byte	0x04, 0x17
        /*000a*/ 	.short	(.L_35 - .L_34)
.L_34:
        /*000c*/ 	.word	0x00000000
        /*0010*/ 	.short	0x0004
        /*0012*/ 	.short	0x0020
        /*0014*/ 	.byte	0x00, 0xf0, 0x11, 0x00


	//----- nvinfo : EIATTR_KPARAM_INFO
	.align		4
.L_35:
        /*0018*/ 	.byte	0x04, 0x17
        /*001a*/ 	.short	(.L_37 - .L_36)
.L_36:
        /*001c*/ 	.word	0x00000000
        /*0020*/ 	.short	0x0003
        /*0022*/ 	.short	0x0018
        /*0024*/ 	.byte	0x00, 0xf0, 0x21, 0x00


	//----- nvinfo : EIATTR_KPARAM_INFO
	.align		4
.L_37:
        /*0028*/ 	.byte	0x04, 0x17
        /*002a*/ 	.short	(.L_39 - .L_38)
.L_38:
        /*002c*/ 	.word	0x00000000
        /*0030*/ 	.short	0x0002
        /*0032*/ 	.short	0x0010
        /*0034*/ 	.byte	0x00, 0xf0, 0x21, 0x00


	//----- nvinfo : EIATTR_KPARAM_INFO
	.align		4
.L_39:
        /*0038*/ 	.byte	0x04, 0x17
        /*003a*/ 	.short	(.L_41 - .L_40)
.L_40:
        /*003c*/ 	.word	0x00000000
        /*0040*/ 	.short	0x0001
        /*0042*/ 	.short	0x0008
        /*0044*/ 	.byte	0x00, 0xf0, 0x21, 0x00


	//----- nvinfo : EIATTR_KPARAM_INFO
	.align		4
.L_41:
        /*0048*/ 	.byte	0x04, 0x17
        /*004a*/ 	.short	(.L_43 - .L_42)
.L_42:
        /*004c*/ 	.word	0x00000000
        /*0050*/ 	.short	0x0000
        /*0052*/ 	.short	0x0000
        /*0054*/ 	.byte	0x00, 0xf5, 0x21, 0x00


	//----- nvinfo : EIATTR_SPARSE_MMA_MASK
	.align		4
.L_43:
        /*0058*/ 	.byte	0x03, 0x50
        /*005a*/ 	.short	0x0000


	//----- nvinfo : EIATTR_MAXREG_COUNT
	.align		4
        /*005c*/ 	.byte	0x03, 0x1b
        /*005e*/ 	.short	0x00ff


	//----- nvinfo : EIATTR_MERCURY_ISA_VERSION
	.align		4
        /*0060*/ 	.byte	0x03, 0x5f
        /*0062*/ 	.short	0x0101


	//----- nvinfo : EIATTR_VRC_CTA_INIT_COUNT
	.align		4
        /*0064*/ 	.byte	0x02, 0x4a
	.zero		1
	.zero		1


	//----- nvinfo : EIATTR_EXIT_INSTR_OFFSETS
	.align		4
        /*0068*/ 	.byte	0x04, 0x1c
        /*006a*/ 	.short	(.L_45 - .L_44)


	//   ....[0]....
.L_44:
        /*006c*/ 	.word	0x000000e0


	//   ....[1]....
        /*0070*/ 	.word	0x00000670


	//   ....[2]....
        /*0074*/ 	.word	0x00001660


	//----- nvinfo : EIATTR_CRS_STACK_SIZE
	.align		4
.L_45:
        /*0078*/ 	.byte	0x04, 0x1e
        /*007a*/ 	.short	(.L_47 - .L_46)
.L_46:
        /*007c*/ 	.word	0x00000000


	//----- nvinfo : EIATTR_CBANK_PARAM_SIZE
	.align		4
.L_47:
        /*0080*/ 	.byte	0x03, 0x19
        /*0082*/ 	.short	0x0024


	//----- nvinfo : EIATTR_PARAM_CBANK
	.align		4
        /*0084*/ 	.byte	0x04, 0x0a
        /*0086*/ 	.short	(.L_49 - .L_48)
	.align		4
.L_48:
        /*0088*/ 	.word	index@(.nv.constant0._Z4initPddddi)
        /*008c*/ 	.short	0x0380
        /*008e*/ 	.short	0x0024


	//----- nvinfo : EIATTR_SW_WAR
	.align		4
.L_49:
        /*0090*/ 	.byte	0x04, 0x36
        /*0092*/ 	.short	(.L_51 - .L_50)
.L_50:
        /*0094*/ 	.word	0x00000008
.L_51:


//--------------------- .nv.callgraph             --------------------------
	.section	.nv.callgraph,"",@"SHT_CUDA_CALLGRAPH"
	.align	4
	.sectionentsize	8
	.align		4
        /*0000*/ 	.word	0x00000000
	.align		4
        /*0004*/ 	.word	0xffffffff
	.align		4
        /*0008*/ 	.word	0x00000000
	.align		4
        /*000c*/ 	.word	0xfffffffe
	.align		4
        /*0010*/ 	.word	0x00000000
	.align		4
        /*0014*/ 	.word	0xfffffffd
	.align		4
        /*0018*/ 	.word	0x00000000
	.align		4
        /*001c*/ 	.word	0xfffffffc


//--------------------- .text._Z3runPddli         --------------------------
	.section	.text._Z3runPddli,"ax",@progbits
	.align	128
        .global         _Z3runPddli
        .type           _Z3runPddli,@function
        .size           _Z3runPddli,(.L_x_91 - _Z3runPddli)
        .other          _Z3runPddli,@"STO_CUDA_ENTRY STV_DEFAULT"
_Z3runPddli:
.text._Z3runPddli:
[----:B------:R-:W-:Y:S08]  /*0000*/  LDC R1, c[0x0][0x37c] ;  /* 0x0000df00ff017b82 */ /* 0x000ff00000000800 */
[----:B------:R-:W0:Y:S01]  /*0010*/  LDC R5, c[0x0][0x398] ;  /* 0x0000e600ff057b82 */ /* 0x000e220000000800 */
[----:B------:R-:W1:Y:S01]  /*0020*/  S2R R4, SR_TID.X ;  /* 0x0000000000047919 */ /* 0x000e620000002100 */
[----:B------:R-:W2:Y:S01]  /*0030*/  LDCU.64 UR8, c[0x0][0x358] ;  /* 0x00006b00ff0877ac */ /* 0x000ea20008000a00 */
[----:B------:R-:W-:Y:S01]  /*0040*/  BSSY.RECONVERGENT B0, `(.L_x_0) ;  /* 0x000008c000007945 */ /* 0x000fe20003800200 */
[----:B0-----:R-:W-:-:S04]  /*0050*/  SHF.R.S32.HI R0, RZ, 0x1f, R5 ;  /* 0x0000001fff007819 */ /* 0x001fc80000011405 */
[----:B------:R-:W-:-:S04]  /*0060*/  LEA.HI R0, R0, R5, RZ, 0xa ;  /* 0x0000000500007211 */ /* 0x000fc800078f50ff */
[----:B------:R-:W-:Y:S02]  /*0070*/  LOP3.LUT R2, R0, 0xfffffc00, RZ, 0xc0, !PT ;  /* 0xfffffc0000027812 */ /* 0x000fe400078ec0ff */
[----:B------:R-:W-:-:S03]  /*0080*/  SHF.R.S32.HI R7, RZ, 0xa, R0 ;  /* 0x0000000aff077819 */ /* 0x000fc60000011400 */
[----:B------:R-:W-:-:S05]  /*0090*/  IMAD.IADD R2, R5, 0x1, -R2 ;  /* 0x0000000105027824 */ /* 0x000fca00078e0a02 */
[----:B-1----:R-:W-:-:S13]  /*00a0*/  ISETP.GE.U32.AND P0, PT, R4, R2, PT ;  /* 0x000000020400720c */ /* 0x002fda0003f06070 */
[----:B------:R-:W-:-:S05]  /*00b0*/  @!P0 IMAD R0, R7, R4, R4 ;  /* 0x0000000407008224 */ /* 0x000fca00078e0204 */
[C---:B------:R-:W-:Y:S01]  /*00c0*/  @!P0 IADD3 R3, PT, PT, R7.reuse, 0x1, R0 ;  /* 0x0000000107038810 */ /* 0x040fe20007ffe000 */
[----:B------:R-:W-:-:S04]  /*00d0*/  @P0 IMAD R0, R7, R4, R2 ;  /* 0x0000000407000224 */ /* 0x000fc800078e0202 */
[----:B------:R-:W-:-:S05]  /*00e0*/  @P0 IMAD.IADD R3, R7, 0x1, R0 ;  /* 0x0000000107030824 */ /* 0x000fca00078e0200 */
[----:B------:R-:W-:-:S13]  /*00f0*/  ISETP.GT.AND P0, PT, R3, R0, PT ;  /* 0x000000000300720c */ /* 0x000fda0003f04270 */
[----:B--2---:R-:W-:Y:S05]  /*0100*/  @!P0 BRA `(.L_x_1) ;  /* 0x0000000400fc8947 */ /* 0x004fea0003800000 */
[--C-:B------:R-:W-:Y:S01]  /*0110*/  IMAD.IADD R2, R3, 0x1, -R0.reuse ;  /* 0x0000000103027824 */ /* 0x100fe200078e0a00 */
[----:B------:R-:W-:Y:S01]  /*0120*/  BSSY.RECONVERGENT B1, `(.L_x_2) ;  /* 0x0000014000017945 */ /* 0x000fe20003800200 */
[----:B------:R-:W-:Y:S02]  /*0130*/  IMAD.IADD R4, R0, 0x1, -R3 ;  /* 0x0000000100047824 */ /* 0x000fe400078e0a03 */
[----:B------:R-:W-:Y:S01]  /*0140*/  IMAD.MOV.U32 R26, RZ, RZ, R0 ;  /* 0x000000ffff1a7224 */ /* 0x000fe200078e0000 */
[----:B------:R-:W-:Y:S02]  /*0150*/  LOP3.LUT P0, R15, R2, 0x3, RZ, 0xc0, !PT ;  /* 0x00000003020f7812 */ /* 0x000fe4000780c0ff */
[----:B------:R-:W-:-:S11]  /*0160*/  ISETP.GT.U32.AND P1, PT, R4, -0x4, PT ;  /* 0xfffffffc0400780c */ /* 0x000fd60003f24070 */
[----:B------:R-:W-:Y:S05]  /*0170*/  @!P0 BRA `(.L_x_3) ;  /* 0x0000000000388947 */ /* 0x000fea0003800000 */
[----:B------:R-:W0:Y:S01]  /*0180*/  S2R R11, SR_CgaCtaId ;  /* 0x00000000000b7919 */ /* 0x000e220000008800 */
[----:B------:R-:W1:Y:S01]  /*0190*/  LDC.64 R8, c[0x0][0x380] ;  /* 0x0000e000ff087b82 */ /* 0x000e620000000a00 */
[----:B------:R-:W-:Y:S01]  /*01a0*/  MOV R2, 0x400 ;  /* 0x0000040000027802 */ /* 0x000fe20000000f00 */
[----:B------:R-:W-:Y:S02]  /*01b0*/  IMAD.MOV.U32 R4, RZ, RZ, RZ ;  /* 0x000000ffff047224 */ /* 0x000fe400078e00ff */
[----:B------:R-:W-:Y:S01]  /*01c0*/  IMAD.MOV.U32 R26, RZ, RZ, R0 ;  /* 0x000000ffff1a7224 */ /* 0x000fe200078e0000 */
[----:B0-----:R-:W-:-:S07]  /*01d0*/  LEA R11, R11, R2, 0x18 ;  /* 0x000000020b0b7211 */ /* 0x001fce00078ec0ff */
.L_x_4:
[----:B01----:R-:W-:-:S06]  /*01e0*/  IMAD.WIDE R6, R26, 0x8, R8 ;  /* 0x000000081a067825 */ /* 0x003fcc00078e0208 */
[----:B------:R-:W2:Y:S01]  /*01f0*/  LDG.E.64 R6, desc[UR8][R6.64] ;  /* 0x0000000806067981 */ /* 0x000ea2000c1e1b00 */
[----:B------:R-:W-:Y:S01]  /*0200*/  LEA R13, R26, R11, 0x3 ;  /* 0x0000000b1a0d7211 */ /* 0x000fe200078e18ff */
[----:B------:R-:W-:Y:S02]  /*0210*/  VIADD R4, R4, 0x1 ;  /* 0x0000000104047836 */ /* 0x000fe40000000000 */
[----:B------:R-:W-:-:S03]  /*0220*/  VIADD R26, R26, 0x1 ;  /* 0x000000011a1a7836 */ /* 0x000fc60000000000 */
[----:B------:R-:W-:Y:S01]  /*0230*/  ISETP.NE.AND P0, PT, R4, R15, PT ;  /* 0x0000000f0400720c */ /* 0x000fe20003f05270 */
[----:B--2---:R0:W-:-:S12]  /*0240*/  STS.64 [R13], R6 ;  /* 0x000000060d007388 */ /* 0x0041d80000000a00 */
[----:B------:R-:W-:Y:S05]  /*0250*/  @P0 BRA `(.L_x_4) ;  /* 0xfffffffc00e00947 */ /* 0x000fea000383ffff */
.L_x_3:
[----:B------:R-:W-:Y:S05]  /*0260*/  BSYNC.RECONVERGENT B1 ;  /* 0x0000000000017941 */ /* 0x000fea0003800200 */
.L_x_2:
[----:B------:R-:W-:Y:S05]  /*0270*/  @P1 BRA `(.L_x_1) ;  /* 0x0000000400a01947 */ /* 0x000fea0003800000 */
[----:B0-----:R-:W0:Y:S01]  /*0280*/  S2R R7, SR_CgaCtaId ;  /* 0x0000000000077919 */ /* 0x001e220000008800 */
[----:B------:R-:W-:Y:S01]  /*0290*/  ISETP.GE.AND P0, PT, R26, R3, PT ;  /* 0x000000031a00720c */ /* 0x000fe20003f06270 */
[----:B------:R-:W-:Y:S01]  /*02a0*/  BSSY.RELIABLE B1, `(.L_x_5) ;  /* 0x0000057000017945 */ /* 0x000fe20003800100 */
[----:B------:R-:W-:-:S04]  /*02b0*/  MOV R4, 0x400 ;  /* 0x0000040000047802 */ /* 0x000fc80000000f00 */
[----:B0-----:R-:W-:-:S07]  /*02c0*/  LEA R4, R7, R4, 0x18 ;  /* 0x0000000407047211 */ /* 0x001fce00078ec0ff */
[----:B------:R-:W-:Y:S05]  /*02d0*/  @P0 BRA `(.L_x_6) ;  /* 0x00000004004c0947 */ /* 0x000fea0003800000 */
[----:B------:R-:W-:Y:S01]  /*02e0*/  IMAD.IADD R2, R3, 0x1, -R26 ;  /* 0x0000000103027824 */ /* 0x000fe200078e0a1a */
[----:B------:R-:W-:Y:S01]  /*02f0*/  BSSY.RECONVERGENT B2, `(.L_x_7) ;  /* 0x0000032000027945 */ /* 0x000fe20003800200 */
[----:B------:R-:W-:-:S03]  /*0300*/  PLOP3.LUT P0, PT, PT, PT, PT, 0x80, 0x8 ;  /* 0x000000000008781c */ /* 0x000fc60003f0f070 */
[----:B------:R-:W-:-:S13]  /*0310*/  ISETP.GT.AND P1, PT, R2, 0xc, PT ;  /* 0x0000000c0200780c */ /* 0x000fda0003f24270 */
[----:B------:R-:W-:Y:S05]  /*0320*/  @!P1 BRA `(.L_x_8) ;  /* 0x0000000000b89947 */ /* 0x000fea0003800000 */
[----:B------:R-:W-:Y:S01]  /*0330*/  PLOP3.LUT P0, PT, PT, PT, PT, 0x8, 0x80 ;  /* 0x000000000080781c */ /* 0x000fe20003f0e170 */
[----:B------:R-:W-:-:S12]  /*0340*/  VIADD R2, R3, 0xfffffff4 ;  /* 0xfffffff403027836 */ /* 0x000fd80000000000 */
.L_x_9:
[----:B0-----:R-:W0:Y:S01]  /*0350*/  LDC.64 R22, c[0x0][0x380] ;  /* 0x0000e000ff167b82 */ /* 0x001e220000000a00 */
[C---:B------:R-:W-:Y:S02]  /*0360*/  VIADD R21, R26.reuse, 0x4 ;  /* 0x000000041a157836 */ /* 0x040fe40000000000 */
[----:B0-----:R-:W-:-:S05]  /*0370*/  IMAD.WIDE R18, R26, 0x8, R22 ;  /* 0x000000081a127825 */ /* 0x001fca00078e0216 */
[----:B------:R-:W2:Y:S01]  /*0380*/  LDG.E.64 R16, desc[UR8][R18.64] ;  /* 0x0000000812107981 */ /* 0x000ea2000c1e1b00 */
[----:B------:R-:W-:-:S03]  /*0390*/  IMAD.WIDE R20, R21, 0x8, R22 ;  /* 0x0000000815147825 */ /* 0x000fc600078e0216 */
[----:B------:R-:W3:Y:S04]  /*03a0*/  LDG.E.64 R14, desc[UR8][R18.64+0x8] ;  /* 0x00000808120e7981 */ /* 0x000ee8000c1e1b00 */
[----:B------:R-:W4:Y:S04]  /*03b0*/  LDG.E.64 R12, desc[UR8][R18.64+0x10] ;  /* 0x00001008120c7981 */ /* 0x000f28000c1e1b00 */
[----:B------:R-:W5:Y:S04]  /*03c0*/  LDG.E.64 R6, desc[UR8][R18.64+0x18] ;  /* 0x0000180812067981 */ /* 0x000f68000c1e1b00 */
[----:B------:R-:W5:Y:S04]  /*03d0*/  LDG.E.64 R24, desc[UR8][R20.64] ;  /* 0x0000000814187981 */ /* 0x000f68000c1e1b00 */
[----:B------:R-:W5:Y:S04]  /*03e0*/  LDG.E.64 R8, desc[UR8][R20.64+0x8] ;  /* 0x0000080814087981 */ /* 0x000f68000c1e1b00 */
[----:B------:R-:W5:Y:S01]  /*03f0*/  LDG.E.64 R10, desc[UR8][R20.64+0x10] ;  /* 0x00001008140a7981 */ /* 0x000f62000c1e1b00 */
[C---:B------:R-:W-:Y:S01]  /*0400*/  IMAD R27, R26.reuse, 0x8, R4 ;  /* 0x000000081a1b7824 */ /* 0x040fe200078e0204 */
[----:B------:R-:W-:-:S05]  /*0410*/  IADD3 R29, PT, PT, R26, 0x8, RZ ;  /* 0x000000081a1d7810 */ /* 0x000fca0007ffe0ff */
[----:B------:R-:W-:Y:S01]  /*0420*/  IMAD.WIDE R28, R29, 0x8, R22 ;  /* 0x000000081d1c7825 */ /* 0x000fe200078e0216 */
[----:B------:R-:W5:Y:S04]  /*0430*/  LDG.E.64 R20, desc[UR8][R20.64+0x18] ;  /* 0x0000180814147981 */ /* 0x000f68000c1e1b00 */
[----:B------:R-:W5:Y:S04]  /*0440*/  LDG.E.64 R18, desc[UR8][R28.64] ;  /* 0x000000081c127981 */ /* 0x000f68000c1e1b00 */
[----:B--2---:R0:W-:Y:S04]  /*0450*/  STS.64 [R27], R16 ;  /* 0x000000101b007388 */ /* 0x0041e80000000a00 */
[----:B---3--:R1:W-:Y:S04]  /*0460*/  STS.64 [R27+0x8], R14 ;  /* 0x0000080e1b007388 */ /* 0x0083e80000000a00 */
[----:B----4-:R2:W-:Y:S01]  /*0470*/  STS.64 [R27+0x10], R12 ;  /* 0x0000100c1b007388 */ /* 0x0105e20000000a00 */
[----:B0-----:R-:W-:-:S03]  /*0480*/  VIADD R17, R26, 0xc ;  /* 0x0000000c1a117836 */ /* 0x001fc60000000000 */
[----:B-----5:R-:W-:Y:S01]  /*0490*/  STS.64 [R27+0x18], R6 ;  /* 0x000018061b007388 */ /* 0x020fe20000000a00 */
[----:B------:R-:W-:-:S03]  /*04a0*/  IMAD.WIDE R22, R17, 0x8, R22 ;  /* 0x0000000811167825 */ /* 0x000fc600078e0216 */
[----:B------:R-:W-:Y:S04]  /*04b0*/  STS.64 [R27+0x20], R24 ;  /* 0x000020181b007388 */ /* 0x000fe80000000a00 */
[----:B------:R-:W-:Y:S04]  /*04c0*/  STS.64 [R27+0x28], R8 ;  /* 0x000028081b007388 */ /* 0x000fe80000000a00 */
[----:B------:R0:W-:Y:S04]  /*04d0*/  STS.64 [R27+0x30], R10 ;  /* 0x0000300a1b007388 */ /* 0x0001e80000000a00 */
[----:B------:R-:W3:Y:S04]  /*04e0*/  LDG.E.64 R16, desc[UR8][R28.64+0x8] ;  /* 0x000008081c107981 */ /* 0x000ee8000c1e1b00 */
[----:B-1----:R-:W4:Y:S04]  /*04f0*/  LDG.E.64 R14, desc[UR8][R28.64+0x10] ;  /* 0x000010081c0e7981 */ /* 0x002f28000c1e1b00 */
[----:B--2---:R-:W2:Y:S04]  /*0500*/  LDG.E.64 R12, desc[UR8][R28.64+0x18] ;  /* 0x000018081c0c7981 */ /* 0x004ea8000c1e1b00 */
[----:B0-----:R-:W5:Y:S04]  /*0510*/  LDG.E.64 R10, desc[UR8][R22.64] ;  /* 0x00000008160a7981 */ /* 0x001f68000c1e1b00 */
[----:B------:R-:W5:Y:S04]  /*0520*/  LDG.E.64 R8, desc[UR8][R22.64+0x8] ;  /* 0x0000080816087981 */ /* 0x000f68000c1e1b00 */
[----:B------:R-:W5:Y:S04]  /*0530*/  LDG.E.64 R6, desc[UR8][R22.64+0x10] ;  /* 0x0000100816067981 */ /* 0x000f68000c1e1b00 */
[----:B------:R-:W5:Y:S01]  /*0540*/  LDG.E.64 R24, desc[UR8][R22.64+0x18] ;  /* 0x0000180816187981 */ /* 0x000f62000c1e1b00 */
[----:B------:R-:W-:-:S03]  /*0550*/  VIADD R26, R26, 0x10 ;  /* 0x000000101a1a7836 */ /* 0x000fc60000000000 */
[----:B------:R0:W-:Y:S04]  /*0560*/  STS.64 [R27+0x38], R20 ;  /* 0x000038141b007388 */ /* 0x0001e80000000a00 */
[----:B------:R0:W-:Y:S01]  /*0570*/  STS.64 [R27+0x40], R18 ;  /* 0x000040121b007388 */ /* 0x0001e20000000a00 */
[----:B------:R-:W-:-:S03]  /*0580*/  ISETP.GE.AND P1, PT, R26, R2, PT ;  /* 0x000000021a00720c */ /* 0x000fc60003f26270 */
[----:B---3--:R0:W-:Y:S04]  /*0590*/  STS.64 [R27+0x48], R16 ;  /* 0x000048101b007388 */ /* 0x0081e80000000a00 */
[----:B----4-:R0:W-:Y:S04]  /*05a0*/  STS.64 [R27+0x50], R14 ;  /* 0x0000500e1b007388 */ /* 0x0101e80000000a00 */
[----:B--2---:R0:W-:Y:S04]  /*05b0*/  STS.64 [R27+0x58], R12 ;  /* 0x0000580c1b007388 */ /* 0x0041e80000000a00 */
[----:B-----5:R0:W-:Y:S04]  /*05c0*/  STS.64 [R27+0x60], R10 ;  /* 0x0000600a1b007388 */ /* 0x0201e80000000a00 */
[----:B------:R0:W-:Y:S04]  /*05d0*/  STS.64 [R27+0x68], R8 ;  /* 0x000068081b007388 */ /* 0x0001e80000000a00 */
[----:B------:R0:W-:Y:S04]  /*05e0*/  STS.64 [R27+0x70], R6 ;  /* 0x000070061b007388 */ /* 0x0001e80000000a00 */
[----:B------:R0:W-:Y:S01]  /*05f0*/  STS.64 [R27+0x78], R24 ;  /* 0x000078181b007388 */ /* 0x0001e20000000a00 */
[----:B------:R-:W-:Y:S05]  /*0600*/  @!P1 BRA `(.L_x_9) ;  /* 0xfffffffc00509947 */ /* 0x000fea000383ffff */
.L_x_8:
[----:B------:R-:W-:Y:S05]  /*0610*/  BSYNC.RECONVERGENT B2 ;  /* 0x0000000000027941 */ /* 0x000fea0003800200 */
.L_x_7:
[----:B------:R-:W-:Y:S01]  /*0620*/  IMAD.IADD R2, R3, 0x1, -R26 ;  /* 0x0000000103027824 */ /* 0x000fe200078e0a1a */
[----:B------:R-:W-:Y:S04]  /*0630*/  BSSY.RECONVERGENT B2, `(.L_x_10) ;  /* 0x000001a000027945 */ /* 0x000fe80003800200 */
[----:B------:R-:W-:-:S13]  /*0640*/  ISETP.GT.AND P1, PT, R2, 0x4, PT ;  /* 0x000000040200780c */ /* 0x000fda0003f24270 */
[----:B------:R-:W-:Y:S05]  /*0650*/  @!P1 BRA `(.L_x_11) ;  /* 0x00000000005c9947 */ /* 0x000fea0003800000 */
[----:B------:R-:W1:Y:S01]  /*0660*/  LDC.64 R22, c[0x0][0x380] ;  /* 0x0000e000ff167b82 */ /* 0x000e620000000a00 */
[C---:B0-----:R-:W-:Y:S02]  /*0670*/  VIADD R7, R26.reuse, 0x4 ;  /* 0x000000041a077836 */ /* 0x041fe40000000000 */
[----:B-1----:R-:W-:-:S04]  /*0680*/  IMAD.WIDE R20, R26, 0x8, R22 ;  /* 0x000000081a147825 */ /* 0x002fc800078e0216 */
[----:B------:R-:W-:Y:S01]  /*0690*/  IMAD.WIDE R22, R7, 0x8, R22 ;  /* 0x0000000807167825 */ /* 0x000fe200078e0216 */
[----:B------:R-:W2:Y:S04]  /*06a0*/  LDG.E.64 R10, desc[UR8][R20.64+0x8] ;  /* 0x00000808140a7981 */ /* 0x000ea8000c1e1b00 */
[----:B------:R-:W3:Y:S04]  /*06b0*/  LDG.E.64 R6, desc[UR8][R20.64] ;  /* 0x0000000814067981 */ /* 0x000ee8000c1e1b00 */
[----:B------:R-:W4:Y:S04]  /*06c0*/  LDG.E.64 R8, desc[UR8][R20.64+0x10] ;  /* 0x0000100814087981 */ /* 0x000f28000c1e1b00 */
[----:B------:R-:W5:Y:S04]  /*06d0*/  LDG.E.64 R18, desc[UR8][R20.64+0x18] ;  /* 0x0000180814127981 */ /* 0x000f68000c1e1b00 */
[----:B------:R-:W5:Y:S04]  /*06e0*/  LDG.E.64 R16, desc[UR8][R22.64] ;  /* 0x0000000816107981 */ /* 0x000f68000c1e1b00 */
[----:B------:R-:W5:Y:S04]  /*06f0*/  LDG.E.64 R14, desc[UR8][R22.64+0x8] ;  /* 0x00000808160e7981 */ /* 0x000f68000c1e1b00 */
[----:B------:R-:W5:Y:S04]  /*0700*/  LDG.E.64 R12, desc[UR8][R22.64+0x10] ;  /* 0x00001008160c7981 */ /* 0x000f68000c1e1b00 */
[----:B------:R-:W5:Y:S01]  /*0710*/  LDG.E.64 R24, desc[UR8][R22.64+0x18] ;  /* 0x0000180816187981 */ /* 0x000f62000c1e1b00 */
[C---:B------:R-:W-:Y:S01]  /*0720*/  IMAD R27, R26.reuse, 0x8, R4 ;  /* 0x000000081a1b7824 */ /* 0x040fe200078e0204 */
[----:B------:R-:W-:Y:S01]  /*0730*/  PLOP3.LUT P0, PT, PT, PT, PT, 0x8, 0x80 ;  /* 0x000000000080781c */ /* 0x000fe20003f0e170 */
[----:B------:R-:W-:-:S03]  /*0740*/  VIADD R26, R26, 0x8 ;  /* 0x000000081a1a7836 */ /* 0x000fc60000000000 */
[----:B--2---:R1:W-:Y:S04]  /*0750*/  STS.64 [R27+0x8], R10 ;  /* 0x0000080a1b007388 */ /* 0x0043e80000000a00 */
[----:B---3--:R1:W-:Y:S04]  /*0760*/  STS.64 [R27], R6 ;  /* 0x000000061b007388 */ /* 0x0083e80000000a00 */
[----:B----4-:R1:W-:Y:S04]  /*0770*/  STS.64 [R27+0x10], R8 ;  /* 0x000010081b007388 */ /* 0x0103e80000000a00 */
[----:B-----5:R1:W-:Y:S04]  /*0780*/  STS.64 [R27+0x18], R18 ;  /* 0x000018121b007388 */ /* 0x0203e80000000a00 */
[----:B------:R1:W-:Y:S04]  /*0790*/  STS.64 [R27+0x20], R16 ;  /* 0x000020101b007388 */ /* 0x0003e80000000a00 */
[----:B------:R1:W-:Y:S04]  /*07a0*/  STS.64 [R27+0x28], R14 ;  /* 0x0000280e1b007388 */ /* 0x0003e80000000a00 */
[----:B------:R1:W-:Y:S04]  /*07b0*/  STS.64 [R27+0x30], R12 ;  /* 0x0000300c1b007388 */ /* 0x0003e80000000a00 */
[----:B------:R1:W-:Y:S02]  /*07c0*/  STS.64 [R27+0x38], R24 ;  /* 0x000038181b007388 */ /* 0x0003e40000000a00 */
.L_x_11:
[----:B------:R-:W-:Y:S05]  /*07d0*/  BSYNC.RECONVERGENT B2 ;  /* 0x0000000000027941 */ /* 0x000fea0003800200 */
.L_x_10:
[----:B------:R-:W-:-:S13]  /*07e0*/  ISETP.NE.OR P0, PT, R26, R3, P0 ;  /* 0x000000031a00720c */ /* 0x000fda0000705670 */
[----:B------:R-:W-:Y:S05]  /*07f0*/  @!P0 BREAK.RELIABLE B1 ;  /* 0x0000000000018942 */ /* 0x000fea0003800100 */
[----:B------:R-:W-:Y:S05]  /*0800*/  @!P0 BRA `(.L_x_1) ;  /* 0x00000000003c8947 */ /* 0x000fea0003800000 */
.L_x_6:
[----:B------:R-:W-:Y:S05]  /*0810*/  BSYNC.RELIABLE B1 ;  /* 0x0000000000017941 */ /* 0x000fea0003800100 */
.L_x_5:
[----:B012---:R-:W0:Y:S02]  /*0820*/  LDC.64 R6, c[0x0][0x380] ;  /* 0x0000e000ff067b82 */ /* 0x007e240000000a00 */
[----:B0-----:R-:W-:-:S05]  /*0830*/  IMAD.WIDE R14, R26, 0x8, R6 ;  /* 0x000000081a0e7825 */ /* 0x001fca00078e0206 */
[----:B------:R-:W2:Y:S04]  /*0840*/  LDG.E.64 R6, desc[UR8][R14.64] ;  /* 0x000000080e067981 */ /* 0x000ea8000c1e1b00 */
[----:B------:R-:W3:Y:S04]  /*0850*/  LDG.E.64 R8, desc[UR8][R14.64+0x8] ;  /* 0x000008080e087981 */ /* 0x000ee8000c1e1b00 */
[----:B------:R-:W4:Y:S04]  /*0860*/  LDG.E.64 R10, desc[UR8][R14.64+0x10] ;  /* 0x000010080e0a7981 */ /* 0x000f28000c1e1b00 */
[----:B------:R-:W5:Y:S01]  /*0870*/  LDG.E.64 R12, desc[UR8][R14.64+0x18] ;  /* 0x000018080e0c7981 */ /* 0x000f62000c1e1b00 */
[C---:B------:R-:W-:Y:S01]  /*0880*/  LEA R17, R26.reuse, R4, 0x3 ;  /* 0x000000041a117211 */ /* 0x040fe200078e18ff */
[----:B------:R-:W-:-:S05]  /*0890*/  VIADD R26, R26, 0x4 ;  /* 0x000000041a1a7836 */ /* 0x000fca0000000000 */
[----:B------:R-:W-:Y:S01]  /*08a0*/  ISETP.NE.AND P0, PT, R26, R3, PT ;  /* 0x000000031a00720c */ /* 0x000fe20003f05270 */
[----:B--2---:R2:W-:Y:S04]  /*08b0*/  STS.64 [R17], R6 ;  /* 0x0000000611007388 */ /* 0x0045e80000000a00 */
[----:B---3--:R2:W-:Y:S04]  /*08c0*/  STS.64 [R17+0x8], R8 ;  /* 0x0000080811007388 */ /* 0x0085e80000000a00 */
[----:B----4-:R2:W-:Y:S04]  /*08d0*/  STS.64 [R17+0x10], R10 ;  /* 0x0000100a11007388 */ /* 0x0105e80000000a00 */
[----:B-----5:R2:W-:Y:S01]  /*08e0*/  STS.64 [R17+0x18], R12 ;  /* 0x0000180c11007388 */ /* 0x0205e20000000a00 */
[----:B------:R-:W-:Y:S05]  /*08f0*/  @P0 BRA `(.L_x_5) ;  /* 0xfffffffc00c80947 */ /* 0x000fea000383ffff */
.L_x_1:
[----:B------:R-:W-:Y:S05]  /*0900*/  BSYNC.RECONVERGENT B0 ;  /* 0x0000000000007941 */ /* 0x000fea0003800200 */
.L_x_0:
[----:B------:R-:W-:Y:S05]  /*0910*/  WARPSYNC.ALL ;  /* 0x0000000000007948 */ /* 0x000fea0003800000 */
[----:B------:R-:W3:Y:S02]  /*0920*/  LDCU.64 UR4, c[0x0][0x390] ;  /* 0x00007200ff0477ac */ /* 0x000ee40008000a00 */
[----:B---3--:R-:W-:-:S04]  /*0930*/  UISETP.GE.U32.AND UP0, UPT, UR4, 0x1, UPT ;  /* 0x000000010400788c */ /* 0x008fc8000bf06070 */
[----:B------:R-:W-:Y:S01]  /*0940*/  UISETP.GE.AND.EX UP0, UPT, UR5, URZ, UPT, UP0 ;  /* 0x000000ff0500728c */ /* 0x000fe2000bf06300 */
[----:B------:R-:W-:Y:S08]  /*0950*/  BAR.SYNC.DEFER_BLOCKING 0x0 ;  /* 0x0000000000007b1d */ /* 0x000ff00000010000 */
[----:B------:R-:W-:Y:S05]  /*0960*/  BRA.U !UP0, `(.L_x_12) ;  /* 0x0000001908407547 */ /* 0x000fea000b800000 */
[C---:B------:R-:W-:Y:S01]  /*0970*/  VIADD R2, R0.reuse, 0x2 ;  /* 0x0000000200027836 */ /* 0x040fe20000000000 */
[----:B------:R-:W3:Y:S01]  /*0980*/  S2UR UR5, SR_CgaCtaId ;  /* 0x00000000000579c3 */ /* 0x000ee20000008800 */
[C---:B012---:R-:W-:Y:S01]  /*0990*/  IMAD R7, R0.reuse, R0, R0 ;  /* 0x0000000000077224 */ /* 0x047fe200078e0200 */
[----:B------:R-:W-:Y:S01]  /*09a0*/  UMOV UR4, 0x400 ;  /* 0x0000040000047882 */ /* 0x000fe20000000000 */
[C---:B------:R-:W-:Y:S01]  /*09b0*/  VIADD R4, R0.reuse, 0x1 ;  /* 0x0000000100047836 */ /* 0x040fe20000000000 */
[----:B------:R-:W-:Y:S01]  /*09c0*/  ISETP.GT.AND P1, PT, R0, 0x1, PT ;  /* 0x000000010000780c */ /* 0x000fe20003f24270 */
[----:B------:R-:W-:Y:S01]  /*09d0*/  IMAD R6, R2, R2, RZ ;  /* 0x0000000202067224 */ /* 0x000fe200078e02ff */
[----:B------:R-:W-:Y:S01]  /*09e0*/  ISETP.GT.AND P2, PT, R0, RZ, PT ;  /* 0x000000ff0000720c */ /* 0x000fe20003f44270 */
[----:B------:R-:W-:Y:S01]  /*09f0*/  IMAD.IADD R7, R4, 0x1, R7 ;  /* 0x0000000104077824 */ /* 0x000fe200078e0207 */
[----:B------:R-:W-:Y:S01]  /*0a00*/  ISETP.GT.AND P3, PT, R0, -0x1, PT ;  /* 0xffffffff0000780c */ /* 0x000fe20003f64270 */
[----:B------:R-:W-:Y:S01]  /*0a10*/  VIADD R5, R5, 0xffffffff ;  /* 0xffffffff05057836 */ /* 0x000fe20000000000 */
[C---:B------:R-:W-:Y:S01]  /*0a20*/  ISETP.GE.U32.AND P0, PT, R6.reuse, 0x2, PT ;  /* 0x000000020600780c */ /* 0x040fe20003f06070 */
[----:B------:R-:W-:Y:S01]  /*0a30*/  VIADD R8, R7, 0x1 ;  /* 0x0000000107087836 */ /* 0x000fe20000000000 */
[----:B------:R-:W-:-:S02]  /*0a40*/  IADD3 R6, PT, PT, -R6, -0x2, RZ ;  /* 0xfffffffe06067810 */ /* 0x000fc40007ffe1ff */
[----:B------:R-:W-:Y:S02]  /*0a50*/  IADD3 R7, PT, PT, -R7, -0x2, RZ ;  /* 0xfffffffe07077810 */ /* 0x000fe40007ffe1ff */
[----:B------:R-:W-:Y:S02]  /*0a60*/  SEL R6, R6, 0xfffffffe, !P0 ;  /* 0xfffffffe06067807 */ /* 0x000fe40004000000 */
[----:B------:R-:W-:Y:S02]  /*0a70*/  ISETP.GE.U32.AND P0, PT, R8, 0x3, PT ;  /* 0x000000030800780c */ /* 0x000fe40003f06070 */
[----:B------:R0:W1:Y:S01]  /*0a80*/  I2F.F64 R10, R6 ;  /* 0x00000006000a7312 */ /* 0x0000620000201c00 */
[----:B------:R-:W-:Y:S02]  /*0a90*/  ISETP.LT.AND P1, PT, R0, R5, P1 ;  /* 0x000000050000720c */ /* 0x000fe40000f21270 */
[----:B------:R-:W-:Y:S01]  /*0aa0*/  SEL R8, R7, 0xfffffffe, !P0 ;  /* 0xfffffffe07087807 */ /* 0x000fe20004000000 */
[----:B---3--:R-:W-:Y:S01]  /*0ab0*/  ULEA UR4, UR5, UR4, 0x18 ;  /* 0x0000000405047291 */ /* 0x008fe2000f8ec0ff */
[----:B------:R-:W-:-:S02]  /*0ac0*/  IADD3 R7, PT, PT, R3, -R0, RZ ;  /* 0x8000000003077210 */ /* 0x000fc40007ffe0ff */
[-C--:B------:R-:W-:Y:S01]  /*0ad0*/  ISETP.LT.AND P2, PT, R4, R5.reuse, P2 ;  /* 0x000000050400720c */ /* 0x080fe20001741270 */
[----:B0-----:R-:W-:Y:S01]  /*0ae0*/  VIADD R6, R0, 0x3 ;  /* 0x0000000300067836 */ /* 0x001fe20000000000 */
[----:B------:R-:W0:Y:S01]  /*0af0*/  I2F.F64 R8, R8 ;  /* 0x0000000800087312 */ /* 0x000e220000201c00 */
[----:B------:R-:W-:Y:S01]  /*0b00*/  ISETP.LT.AND P3, PT, R2, R5, P3 ;  /* 0x000000050200720c */ /* 0x000fe20001f61270 */
[----:B------:R-:W-:Y:S01]  /*0b10*/  UMOV UR5, URZ ;  /* 0x000000ff00057c82 */ /* 0x000fe20008000000 */
[----:B------:R-:W-:Y:S02]  /*0b20*/  LOP3.LUT R7, R7, 0x3, RZ, 0xc0, !PT ;  /* 0x0000000307077812 */ /* 0x000fe400078ec0ff */
[----:B------:R-:W-:Y:S01]  /*0b30*/  LEA R22, R0, UR4, 0x3 ;  /* 0x0000000400167c11 */ /* 0x000fe2000f8e18ff */
[----:B-1----:R-:W-:-:S08]  /*0b40*/  UMOV UR4, URZ ;  /* 0x000000ff00047c82 */ /* 0x002fd00008000000 */
.L_x_48:
[----:B-1----:R-:W1:Y:S01]  /*0b50*/  LDCU.64 UR6, c[0x0][0x390] ;  /* 0x00007200ff0677ac */ /* 0x002e620008000a00 */
[----:B------:R-:W-:Y:S01]  /*0b60*/  ISETP.GT.AND P4, PT, R3, R0, PT ;  /* 0x000000000300720c */ /* 0x000fe20003f84270 */
[----:B------:R-:W-:Y:S01]  /*0b70*/  BSSY.RECONVERGENT B0, `(.L_x_13) ;  /* 0x000007b000007945 */ /* 0x000fe20003800200 */
[----:B------:R-:W-:-:S04]  /*0b80*/  UIADD3 UR4, UP0, UPT, UR4, 0x1, URZ ;  /* 0x0000000104047890 */ /* 0x000fc8000ff1e0ff */
[----:B------:R-:W-:Y:S02]  /*0b90*/  UIADD3.X UR5, UPT, UPT, URZ, UR5, URZ, UP0, !UPT ;  /* 0x00000005ff057290 */ /* 0x000fe400087fe4ff */
[----:B-1----:R-:W-:-:S04]  /*0ba0*/  UISETP.NE.U32.AND UP0, UPT, UR4, UR6, UPT ;  /* 0x000000060400728c */ /* 0x002fc8000bf05070 */
[----:B------:R-:W-:Y:S01]  /*0bb0*/  UISETP.NE.AND.EX UP0, UPT, UR5, UR7, UPT, UP0 ;  /* 0x000000070500728c */ /* 0x000fe2000bf05300 */
[----:B0--34-:R-:W-:Y:S10]  /*0bc0*/  @!P4 BRA `(.L_x_14) ;  /* 0x0000000400d4c947 */ /* 0x019ff40003800000 */
[----:B------:R-:W-:Y:S01]  /*0bd0*/  ISETP.NE.AND P5, PT, R7, RZ, PT ;  /* 0x000000ff0700720c */ /* 0x000fe20003fa5270 */
[----:B------:R-:W-:Y:S01]  /*0be0*/  BSSY.RECONVERGENT B1, `(.L_x_15) ;  /* 0x0000012000017945 */ /* 0x000fe20003800200 */
[----:B------:R-:W-:Y:S01]  /*0bf0*/  LOP3.LUT R12, RZ, R0, RZ, 0x33, !PT ;  /* 0x00000000ff0c7212 */ /* 0x000fe200078e33ff */
[----:B------:R-:W-:-:S04]  /*0c00*/  IMAD.MOV.U32 R16, RZ, RZ, R0 ;  /* 0x000000ffff107224 */ /* 0x000fc800078e0000 */
[----:B------:R-:W-:-:S05]  /*0c10*/  IMAD.IADD R12, R12, 0x1, R3 ;  /* 0x000000010c0c7824 */ /* 0x000fca00078e0203 */
[----:B------:R-:W-:Y:S01]  /*0c20*/  ISETP.GE.U32.AND P0, PT, R12, 0x3, PT ;  /* 0x000000030c00780c */ /* 0x000fe20003f06070 */
[----:B------:R-:W-:-:S12]  /*0c30*/  @!P5 BRA `(.L_x_16) ;  /* 0x000000000030d947 */ /* 0x000fd80003800000 */
[----:B------:R-:W1:Y:S01]  /*0c40*/  LDS.64 R12, [R22] ;  /* 0x00000000160c7984 */ /* 0x000e620000000a00 */
[----:B------:R-:W-:Y:S01]  /*0c50*/  ISETP.NE.AND P5, PT, R7, 0x1, PT ;  /* 0x000000010700780c */ /* 0x000fe20003fa5270 */
[----:B------:R-:W-:Y:S02]  /*0c60*/  IMAD.MOV.U32 R16, RZ, RZ, R4 ;  /* 0x000000ffff107224 */ /* 0x000fe400078e0004 */
[----:B-1----:R1:W-:Y:S10]  /*0c70*/  STS.64 [R22], R12 ;  /* 0x0000000c16007388 */ /* 0x0023f40000000a00 */
[----:B------:R-:W-:Y:S05]  /*0c80*/  @!P5 BRA `(.L_x_16) ;  /* 0x00000000001cd947 */ /* 0x000fea0003800000 */
[----:B------:R-:W-:Y:S01]  /*0c90*/  ISETP.NE.AND P5, PT, R7, 0x2, PT ;  /* 0x000000020700780c */ /* 0x000fe20003fa5270 */
[----:B-1----:R-:W1:Y:S01]  /*0ca0*/  LDS.64 R12, [R22+0x8] ;  /* 0x00000800160c7984 */ /* 0x002e620000000a00 */
[----:B------:R-:W-:-:S11]  /*0cb0*/  IMAD.MOV.U32 R16, RZ, RZ, R2 ;  /* 0x000000ffff107224 */ /* 0x000fd600078e0002 */
[----:B------:R-:W2:Y:S01]  /*0cc0*/  @P5 LDS.64 R14, [R22+0x10] ;  /* 0x00001000160e5984 */ /* 0x000ea20000000a00 */
[----:B------:R-:W-:-:S03]  /*0cd0*/  @P5 IMAD.MOV.U32 R16, RZ, RZ, R6 ;  /* 0x000000ffff105224 */ /* 0x000fc600078e0006 */
[----:B-1----:R3:W-:Y:S04]  /*0ce0*/  STS.64 [R22+0x8], R12 ;  /* 0x0000080c16007388 */ /* 0x0027e80000000a00 */
[----:B--2---:R3:W-:Y:S02]  /*0cf0*/  @P5 STS.64 [R22+0x10], R14 ;  /* 0x0000100e16005388 */ /* 0x0047e40000000a00 */
.L_x_16:
[----:B------:R-:W-:Y:S05]  /*0d00*/  BSYNC.RECONVERGENT B1 ;  /* 0x0000000000017941 */ /* 0x000fea0003800200 */
.L_x_15:
[----:B------:R-:W-:Y:S05]  /*0d10*/  @!P0 BRA `(.L_x_14) ;  /* 0x0000000400808947 */ /* 0x000fea0003800000 */
[----:B------:R-:W2:Y:S01]  /*0d20*/  S2UR UR7, SR_CgaCtaId ;  /* 0x00000000000779c3 */ /* 0x000ea20000008800 */
[----:B---3--:R-:W-:Y:S01]  /*0d30*/  IADD3 R14, PT, PT, R16, -R3, RZ ;  /* 0x80000003100e7210 */ /* 0x008fe20007ffe0ff */
[----:B------:R-:W-:Y:S01]  /*0d40*/  UMOV UR6, 0x400 ;  /* 0x0000040000067882 */ /* 0x000fe20000000000 */
[----:B------:R-:W-:Y:S02]  /*0d50*/  BSSY.RELIABLE B1, `(.L_x_17) ;  /* 0x000004f000017945 */ /* 0x000fe40003800100 */
[----:B------:R-:W-:Y:S01]  /*0d60*/  ISETP.GE.AND P0, PT, R14, RZ, PT ;  /* 0x000000ff0e00720c */ /* 0x000fe20003f06270 */
[----:B--2---:R-:W-:-:S06]  /*0d70*/  ULEA UR6, UR7, UR6, 0x18 ;  /* 0x0000000607067291 */ /* 0x004fcc000f8ec0ff */
[----:B-1----:R-:W-:-:S05]  /*0d80*/  LEA R12, R16, UR6, 0x3 ;  /* 0x00000006100c7c11 */ /* 0x002fca000f8e18ff */
[----:B------:R-:W-:-:S04]  /*0d90*/  VIADD R12, R12, 0x10 ;  /* 0x000000100c0c7836 */ /* 0x000fc80000000000 */
[----:B------:R-:W-:Y:S01]  /*0da0*/  IMAD.MOV.U32 R13, RZ, RZ, R12 ;  /* 0x000000ffff0d7224 */ /* 0x000fe200078e000c */
[----:B------:R-:W-:Y:S06]  /*0db0*/  @P0 BRA `(.L_x_18) ;  /* 0x0000000400200947 */ /* 0x000fec0003800000 */
[----:B------:R-:W-:Y:S01]  /*0dc0*/  IMAD.MOV R15, RZ, RZ, -R14 ;  /* 0x000000ffff0f7224 */ /* 0x000fe200078e0a0e */
[----:B------:R-:W-:Y:S01]  /*0dd0*/  BSSY.RECONVERGENT B2, `(.L_x_19) ;  /* 0x000002a000027945 */ /* 0x000fe20003800200 */
[----:B------:R-:W-:-:S03]  /*0de0*/  PLOP3.LUT P0, PT, PT, PT, PT, 0x80, 0x8 ;  /* 0x000000000008781c */ /* 0x000fc60003f0f070 */
[----:B------:R-:W-:-:S13]  /*0df0*/  ISETP.GT.AND P5, PT, R15, 0xc, PT ;  /* 0x0000000c0f00780c */ /* 0x000fda0003fa4270 */
[----:B------:R-:W-:Y:S05]  /*0e00*/  @!P5 BRA `(.L_x_20) ;  /* 0x000000000098d947 */ /* 0x000fea0003800000 */
[----:B------:R-:W-:-:S13]  /*0e10*/  PLOP3.LUT P0, PT, PT, PT, PT, 0x8, 0x80 ;  /* 0x000000000080781c */ /* 0x000fda0003f0e170 */
.L_x_21:
[----:B------:R-:W1:Y:S01]  /*0e20*/  LDS.64 R16, [R12+-0x10] ;  /* 0xfffff0000c107984 */ /* 0x000e620000000a00 */
[----:B------:R-:W-:-:S05]  /*0e30*/  VIADD R14, R14, 0x10 ;  /* 0x000000100e0e7836 */ /* 0x000fca0000000000 */
[----:B------:R-:W-:Y:S01]  /*0e40*/  ISETP.GE.AND P5, PT, R14, -0xc, PT ;  /* 0xfffffff40e00780c */ /* 0x000fe20003fa6270 */
[----:B-1----:R-:W-:Y:S04]  /*0e50*/  STS.64 [R13+-0x10], R16 ;  /* 0xfffff0100d007388 */ /* 0x002fe80000000a00 */
[----:B------:R-:W1:Y:S04]  /*0e60*/  LDS.64 R18, [R12+-0x8] ;  /* 0xfffff8000c127984 */ /* 0x000e680000000a00 */
[----:B-1----:R-:W-:Y:S04]  /*0e70*/  STS.64 [R13+-0x8], R18 ;  /* 0xfffff8120d007388 */ /* 0x002fe80000000a00 */
[----:B------:R-:W1:Y:S04]  /*0e80*/  LDS.64 R20, [R12] ;  /* 0x000000000c147984 */ /* 0x000e680000000a00 */
[----:B-1----:R-:W-:Y:S04]  /*0e90*/  STS.64 [R13], R20 ;  /* 0x000000140d007388 */ /* 0x002fe80000000a00 */
[----:B------:R-:W1:Y:S04]  /*0ea0*/  LDS.64 R24, [R12+0x8] ;  /* 0x000008000c187984 */ /* 0x000e680000000a00 */
[----:B-1----:R-:W-:Y:S04]  /*0eb0*/  STS.64 [R13+0x8], R24 ;  /* 0x000008180d007388 */ /* 0x002fe80000000a00 */
        /* <DEDUP_REMOVED lines=22> */
[----:B------:R1:W2:Y:S02]  /*1020*/  LDS.64 R24, [R12+0x68] ;  /* 0x000068000c187984 */ /* 0x0002a40000000a00 */
[----:B-1----:R-:W-:-:S02]  /*1030*/  VIADD R12, R12, 0x80 ;  /* 0x000000800c0c7836 */ /* 0x002fc40000000000 */
[----:B--2---:R1:W-:Y:S02]  /*1040*/  STS.64 [R13+0x68], R24 ;  /* 0x000068180d007388 */ /* 0x0043e40000000a00 */
[----:B-1----:R-:W-:Y:S01]  /*1050*/  VIADD R13, R13, 0x80 ;  /* 0x000000800d0d7836 */ /* 0x002fe20000000000 */
[----:B------:R-:W-:Y:S06]  /*1060*/  @!P5 BRA `(.L_x_21) ;  /* 0xfffffffc006cd947 */ /* 0x000fec000383ffff */
.L_x_20:
[----:B------:R-:W-:Y:S05]  /*1070*/  BSYNC.RECONVERGENT B2 ;  /* 0x0000000000027941 */ /* 0x000fea0003800200 */
.L_x_19:
[----:B------:R-:W-:Y:S01]  /*1080*/  IADD3 R15, PT, PT, -R14, RZ, RZ ;  /* 0x000000ff0e0f7210 */ /* 0x000fe20007ffe1ff */
[----:B------:R-:W-:Y:S03]  /*1090*/  BSSY.RECONVERGENT B2, `(.L_x_22) ;  /* 0x0000017000027945 */ /* 0x000fe60003800200 */
[----:B------:R-:W-:-:S13]  /*10a0*/  ISETP.GT.AND P5, PT, R15, 0x4, PT ;  /* 0x000000040f00780c */ /* 0x000fda0003fa4270 */
[----:B------:R-:W-:Y:S05]  /*10b0*/  @!P5 BRA `(.L_x_23) ;  /* 0x000000000050d947 */ /* 0x000fea0003800000 */
[----:B------:R-:W1:Y:S01]  /*10c0*/  LDS.64 R16, [R12+-0x10] ;  /* 0xfffff0000c107984 */ /* 0x000e620000000a00 */
[----:B------:R-:W-:Y:S01]  /*10d0*/  PLOP3.LUT P0, PT, PT, PT, PT, 0x8, 0x80 ;  /* 0x000000000080781c */ /* 0x000fe20003f0e170 */
[----:B------:R-:W-:Y:S02]  /*10e0*/  VIADD R14, R14, 0x8 ;  /* 0x000000080e0e7836 */ /* 0x000fe40000000000 */
        /* <DEDUP_REMOVED lines=16> */
[----:B-1----:R-:W-:-:S07]  /*11f0*/  VIADD R13, R13, 0x40 ;  /* 0x000000400d0d7836 */ /* 0x002fce0000000000 */
.L_x_23:
[----:B------:R-:W-:Y:S05]  /*1200*/  BSYNC.RECONVERGENT B2 ;  /* 0x0000000000027941 */ /* 0x000fea0003800200 */
.L_x_22:
[----:B------:R-:W-:-:S13]  /*1210*/  ISETP.NE.OR P0, PT, R14, RZ, P0 ;  /* 0x000000ff0e00720c */ /* 0x000fda0000705670 */
[----:B------:R-:W-:Y:S05]  /*1220*/  @!P0 BREAK.RELIABLE B1 ;  /* 0x0000000000018942 */ /* 0x000fea0003800100 */
[----:B------:R-:W-:Y:S05]  /*1230*/  @!P0 BRA `(.L_x_14) ;  /* 0x0000000000388947 */ /* 0x000fea0003800000 */
.L_x_18:
[----:B------:R-:W-:Y:S05]  /*1240*/  BSYNC.RELIABLE B1 ;  /* 0x0000000000017941 */ /* 0x000fea0003800100 */
.L_x_17:
[----:B------:R-:W1:Y:S01]  /*1250*/  LDS.64 R16, [R12+-0x10] ;  /* 0xfffff0000c107984 */ /* 0x000e620000000a00 */
[----:B------:R-:W-:-:S05]  /*1260*/  VIADD R14, R14, 0x4 ;  /* 0x000000040e0e7836 */ /* 0x000fca0000000000 */
[----:B------:R-:W-:Y:S01]  /*1270*/  ISETP.NE.AND P0, PT, R14, RZ, PT ;  /* 0x000000ff0e00720c */ /* 0x000fe20003f05270 */
[----:B-1----:R-:W-:Y:S04]  /*1280*/  STS.64 [R13+-0x10], R16 ;  /* 0xfffff0100d007388 */ /* 0x002fe80000000a00 */
[----:B------:R-:W1:Y:S04]  /*1290*/  LDS.64 R18, [R12+-0x8] ;  /* 0xfffff8000c127984 */ /* 0x000e680000000a00 */
[----:B-1----:R-:W-:Y:S04]  /*12a0*/  STS.64 [R13+-0x8], R18 ;  /* 0xfffff8120d007388 */ /* 0x002fe80000000a00 */
[----:B------:R-:W1:Y:S04]  /*12b0*/  LDS.64 R20, [R12] ;  /* 0x000000000c147984 */ /* 0x000e680000000a00 */
[----:B-1----:R-:W-:Y:S04]  /*12c0*/  STS.64 [R13], R20 ;  /* 0x000000140d007388 */ /* 0x002fe80000000a00 */
[----:B------:R1:W2:Y:S02]  /*12d0*/  LDS.64 R24, [R12+0x8] ;  /* 0x000008000c187984 */ /* 0x0002a40000000a00 */
[----:B-1----:R-:W-:-:S02]  /*12e0*/  VIADD R12, R12, 0x20 ;  /* 0x000000200c0c7836 */ /* 0x002fc40000000000 */
[----:B--2---:R1:W-:Y:S02]  /*12f0*/  STS.64 [R13+0x8], R24 ;  /* 0x000008180d007388 */ /* 0x0043e40000000a00 */
[----:B-1----:R-:W-:Y:S01]  /*1300*/  VIADD R13, R13, 0x20 ;  /* 0x000000200d0d7836 */ /* 0x002fe20000000000 */
[----:B------:R-:W-:Y:S06]  /*1310*/  @P0 BRA `(.L_x_17) ;  /* 0xfffffffc00cc0947 */ /* 0x000fec000383ffff */
.L_x_14:
[----:B------:R-:W-:Y:S05]  /*1320*/  BSYNC.RECONVERGENT B0 ;  /* 0x0000000000007941 */ /* 0x000fea0003800200 */
.L_x_13:
[----:B------:R-:W-:Y:S05]  /*1330*/  WARPSYNC.ALL ;  /* 0x0000000000007948 */ /* 0x000fea0003800000 */
[----:B------:R-:W-:Y:S06]  /*1340*/  BAR.SYNC.DEFER_BLOCKING 0x0 ;  /* 0x0000000000007b1d */ /* 0x000fec0000010000 */
[----:B------:R-:W2:Y:S01]  /*1350*/  LDCU.64 UR12, c[0x0][0x388] ;  /* 0x00007100ff0c77ac */ /* 0x000ea20008000a00 */
[----:B------:R-:W-:Y:S04]  /*1360*/  BSSY.RECONVERGENT B1, `(.L_x_24) ;  /* 0x00000ee000017945 */ /* 0x000fe80003800200 */
[----:B------:R-:W-:Y:S05]  /*1370*/  @!P4 BRA `(.L_x_25) ;  /* 0x0000000c00b0c947 */ /* 0x000fea0003800000 */
[----:B------:R-:W-:Y:S01]  /*1380*/  ISETP.NE.AND P0, PT, R7, RZ, PT ;  /* 0x000000ff0700720c */ /* 0x000fe20003f05270 */
[----:B------:R-:W-:Y:S01]  /*1390*/  BSSY.RECONVERGENT B0, `(.L_x_26) ;  /* 0x000005a000007945 */ /* 0x000fe20003800200 */
[----:B------:R-:W-:-:S11]  /*13a0*/  MOV R24, R0 ;  /* 0x0000000000187202 */ /* 0x000fd60000000f00 */
[----:B------:R-:W-:Y:S05]  /*13b0*/  @!P0 BRA `(.L_x_27) ;  /* 0x00000004005c8947 */ /* 0x000fea0003800000 */
[----:B------:R-:W-:Y:S01]  /*13c0*/  ISETP.NE.AND P0, PT, R0, 0x1, PT ;  /* 0x000000010000780c */ /* 0x000fe20003f05270 */
[----:B------:R-:W-:-:S12]  /*13d0*/  BSSY.RECONVERGENT B2, `(.L_x_28) ;  /* 0x000001c000027945 */ /* 0x000fd80003800200 */
[----:B------:R-:W-:Y:S05]  /*13e0*/  @!P0 BRA `(.L_x_29) ;  /* 0x0000000000408947 */ /* 0x000fea0003800000 */
[----:B------:R-:W-:Y:S05]  /*13f0*/  @!P1 BRA `(.L_x_30) ;  /* 0x0000000000649947 */ /* 0x000fea0003800000 */
[----:B------:R-:W-:Y:S01]  /*1400*/  LDS.64 R20, [R22+0x8] ;  /* 0x0000080016147984 */ /* 0x000fe20000000a00 */
[----:B------:R-:W-:Y:S01]  /*1410*/  IMAD R18, R0, R0, RZ ;  /* 0x0000000000127224 */ /* 0x000fe200078e02ff */
[----:B------:R-:W4:Y:S02]  /*1420*/  LDCU.64 UR6, c[0x0][0x388] ;  /* 0x00007100ff0677ac */ /* 0x000f240008000a00 */
[----:B-1-3--:R-:W1:Y:S02]  /*1430*/  LDS.64 R12, [R22] ;  /* 0x00000000160c7984 */ /* 0x00ae640000000a00 */
[C---:B------:R-:W-:Y:S02]  /*1440*/  ISETP.GE.U32.AND P0, PT, R18.reuse, 0x2, PT ;  /* 0x000000021200780c */ /* 0x040fe40003f06070 */
[----:B------:R-:W3:Y:S01]  /*1450*/  LDS.64 R14, [R22+-0x8] ;  /* 0xfffff800160e7984 */ /* 0x000ee20000000a00 */
[----:B------:R-:W-:-:S03]  /*1460*/  IADD3 R18, PT, PT, -R18, -0x2, RZ ;  /* 0xfffffffe12127810 */ /* 0x000fc60007ffe1ff */
[----:B------:R-:W4:Y:S01]  /*1470*/  LDS.64 R16, [R22] ;  /* 0x0000000016107984 */ /* 0x000f220000000a00 */
[----:B------:R-:W-:-:S06]  /*1480*/  SEL R18, R18, 0xfffffffe, !P0 ;  /* 0xfffffffe12127807 */ /* 0x000fcc0004000000 */
[----:B------:R-:W1:Y:S02]  /*1490*/  I2F.F64 R18, R18 ;  /* 0x0000001200127312 */ /* 0x000e640000201c00 */
[----:B-1----:R-:W-:-:S08]  /*14a0*/  DFMA R12, R12, R18, R20 ;  /* 0x000000120c0c722b */ /* 0x002fd00000000014 */
[----:B---3--:R-:W-:-:S08]  /*14b0*/  DADD R12, R12, R14 ;  /* 0x000000000c0c7229 */ /* 0x008fd0000000000e */
[----:B----4-:R-:W-:-:S07]  /*14c0*/  DFMA R12, R12, UR6, R16 ;  /* 0x000000060c0c7c2b */ /* 0x010fce0008000010 */
[----:B------:R4:W-:Y:S01]  /*14d0*/  STS.64 [R22], R12 ;  /* 0x0000000c16007388 */ /* 0x0009e20000000a00 */
[----:B------:R-:W-:Y:S05]  /*14e0*/  BRA `(.L_x_30) ;  /* 0x0000000000287947 */ /* 0x000fea0003800000 */
.L_x_29:
[----:B------:R-:W4:Y:S01]  /*14f0*/  S2UR UR7, SR_CgaCtaId ;  /* 0x00000000000779c3 */ /* 0x000f220000008800 */
[----:B------:R-:W-:Y:S01]  /*1500*/  UMOV UR6, 0x400 ;  /* 0x0000040000067882 */ /* 0x000fe20000000000 */
[----:B------:R-:W5:Y:S01]  /*1510*/  LDCU.64 UR10, c[0x0][0x388] ;  /* 0x00007100ff0a77ac */ /* 0x000f620008000a00 */
[----:B----4-:R-:W-:-:S09]  /*1520*/  ULEA UR6, UR7, UR6, 0x18 ;  /* 0x0000000607067291 */ /* 0x010fd2000f8ec0ff */
[----:B---3--:R-:W3:Y:S04]  /*1530*/  LDS.64 R14, [UR6+0x8] ;  /* 0x00000806ff0e7984 */ /* 0x008ee80008000a00 */
[----:B-1----:R-:W1:Y:S01]  /*1540*/  LDS.64 R12, [UR6+0x10] ;  /* 0x00001006ff0c7984 */ /* 0x002e620008000a00 */
[----:B---3--:R-:W-:-:S08]  /*1550*/  DMUL R16, R14, -4 ;  /* 0xc01000000e107828 */ /* 0x008fd00000000000 */
[----:B-1----:R-:W-:-:S08]  /*1560*/  DFMA R12, R12, 2, R16 ;  /* 0x400000000c0c782b */ /* 0x002fd00000000010 */
[----:B-----5:R-:W-:-:S07]  /*1570*/  DFMA R12, R12, UR10, R14 ;  /* 0x0000000a0c0c7c2b */ /* 0x020fce000800000e */
[----:B------:R1:W-:Y:S04]  /*1580*/  STS.64 [UR6+0x8], R12 ;  /* 0x0000080cff007988 */ /* 0x0003e80008000a06 */
.L_x_30:
[----:B--2---:R-:W-:Y:S05]  /*1590*/  BSYNC.RECONVERGENT B2 ;  /* 0x0000000000027941 */ /* 0x004fea0003800200 */
.L_x_28:
[----:B------:R-:W-:Y:S01]  /*15a0*/  ISETP.NE.AND P0, PT, R7, 0x1, PT ;  /* 0x000000010700780c */ /* 0x000fe20003f05270 */
[----:B------:R-:W-:-:S12]  /*15b0*/  IMAD.MOV.U32 R24, RZ, RZ, R4 ;  /* 0x000000ffff187224 */ /* 0x000fd800078e0004 */
[----:B------:R-:W-:Y:S05]  /*15c0*/  @!P0 BRA `(.L_x_27) ;  /* 0x0000000000d88947 */ /* 0x000fea0003800000 */
[----:B------:R-:W-:Y:S01]  /*15d0*/  ISETP.NE.AND P0, PT, R0, RZ, PT ;  /* 0x000000ff0000720c */ /* 0x000fe20003f05270 */
[----:B------:R-:W-:-:S12]  /*15e0*/  BSSY.RECONVERGENT B2, `(.L_x_31) ;  /* 0x0000017000027945 */ /* 0x000fd80003800200 */
[----:B------:R-:W-:Y:S05]  /*15f0*/  @!P0 BRA `(.L_x_32) ;  /* 0x00000000002c8947 */ /* 0x000fea0003800000 */
[----:B------:R-:W-:Y:S05]  /*1600*/  @!P2 BRA `(.L_x_33) ;  /* 0x000000000050a947 */ /* 0x000fea0003800000 */
[----:B------:R-:W-:Y:S01]  /*1610*/  LDS.64 R16, [R22+0x10] ;  /* 0x0000100016107984 */ /* 0x000fe20000000a00 */
[----:B------:R-:W2:Y:S03]  /*1620*/  LDCU.64 UR6, c[0x0][0x388] ;  /* 0x00007100ff0677ac */ /* 0x000ea60008000a00 */
[----:B------:R-:W0:Y:S04]  /*1630*/  LDS.64 R18, [R22+0x8] ;  /* 0x0000080016127984 */ /* 0x000e280000000a00 */
[----:B---3--:R-:W3:Y:S04]  /*1640*/  LDS.64 R14, [R22] ;  /* 0x00000000160e7984 */ /* 0x008ee80000000a00 */
[----:B-1--4-:R-:W2:Y:S01]  /*1650*/  LDS.64 R12, [R22+0x8] ;  /* 0x00000800160c7984 */ /* 0x012ea20000000a00 */
[----:B0-----:R-:W-:-:S08]  /*1660*/  DFMA R16, R8, R18, R16 ;  /* 0x000000120810722b */ /* 0x001fd00000000010 */
[----:B---3--:R-:W-:-:S08]  /*1670*/  DADD R14, R16, R14 ;  /* 0x00000000100e7229 */ /* 0x008fd0000000000e */
[----:B--2---:R-:W-:-:S07]  /*1680*/  DFMA R12, R14, UR6, R12 ;  /* 0x000000060e0c7c2b */ /* 0x004fce000800000c */
[----:B------:R2:W-:Y:S01]  /*1690*/  STS.64 [R22+0x8], R12 ;  /* 0x0000080c16007388 */ /* 0x0005e20000000a00 */
[----:B------:R-:W-:Y:S05]  /*16a0*/  BRA `(.L_x_33) ;  /* 0x0000000000287947 */ /* 0x000fea0003800000 */
.L_x_32:
[----:B------:R-:W2:Y:S01]  /*16b0*/  S2UR UR7, SR_CgaCtaId ;  /* 0x00000000000779c3 */ /* 0x000ea20000008800 */
[----:B------:R-:W-:Y:S01]  /*16c0*/  UMOV UR6, 0x400 ;  /* 0x0000040000067882 */ /* 0x000fe20000000000 */
[----:B------:R-:W5:Y:S01]  /*16d0*/  LDCU.64 UR10, c[0x0][0x388] ;  /* 0x00007100ff0a77ac */ /* 0x000f620008000a00 */
[----:B--2---:R-:W-:-:S09]  /*16e0*/  ULEA UR6, UR7, UR6, 0x18 ;  /* 0x0000000607067291 */ /* 0x004fd2000f8ec0ff */
[----:B---3--:R-:W2:Y:S04]  /*16f0*/  LDS.64 R14, [UR6+0x8] ;  /* 0x00000806ff0e7984 */ /* 0x008ea80008000a00 */
[----:B-1--4-:R-:W1:Y:S01]  /*1700*/  LDS.64 R12, [UR6+0x10] ;  /* 0x00001006ff0c7984 */ /* 0x012e620008000a00 */
[----:B--2---:R-:W-:-:S08]  /*1710*/  DMUL R16, R14, -4 ;  /* 0xc01000000e107828 */ /* 0x004fd00000000000 */
[----:B-1----:R-:W-:-:S08]  /*1720*/  DFMA R12, R12, 2, R16 ;  /* 0x400000000c0c782b */ /* 0x002fd00000000010 */
[----:B-----5:R-:W-:-:S07]  /*1730*/  DFMA R12, R12, UR10, R14 ;  /* 0x0000000a0c0c7c2b */ /* 0x020fce000800000e */
[----:B------:R1:W-:Y:S04]  /*1740*/  STS.64 [UR6+0x8], R12 ;  /* 0x0000080cff007988 */ /* 0x0003e80008000a06 */
.L_x_33:
[----:B------:R-:W-:Y:S05]  /*1750*/  BSYNC.RECONVERGENT B2 ;  /* 0x0000000000027941 */ /* 0x000fea0003800200 */
.L_x_31:
[----:B------:R-:W-:Y:S01]  /*1760*/  ISETP.NE.AND P0, PT, R7, 0x2, PT ;  /* 0x000000020700780c */ /* 0x000fe20003f05270 */
[----:B------:R-:W-:-:S12]  /*1770*/  IMAD.MOV.U32 R24, RZ, RZ, R2 ;  /* 0x000000ffff187224 */ /* 0x000fd800078e0002 */
[----:B------:R-:W-:Y:S05]  /*1780*/  @!P0 BRA `(.L_x_27) ;  /* 0x0000000000688947 */ /* 0x000fea0003800000 */
[----:B------:R-:W-:-:S13]  /*1790*/  ISETP.NE.AND P0, PT, R2, 0x1, PT ;  /* 0x000000010200780c */ /* 0x000fda0003f05270 */
[----:B------:R-:W-:Y:S05]  /*17a0*/  @!P0 BRA `(.L_x_34) ;  /* 0x0000000000348947 */ /* 0x000fea0003800000 */
[----:B------:R-:W-:Y:S01]  /*17b0*/  IMAD.MOV.U32 R24, RZ, RZ, R6 ;  /* 0x000000ffff187224 */ /* 0x000fe200078e0006 */
[----:B------:R-:W-:Y:S06]  /*17c0*/  @!P3 BRA `(.L_x_27) ;  /* 0x000000000058b947 */ /* 0x000fec0003800000 */
[----:B------:R-:W-:Y:S01]  /*17d0*/  LDS.64 R16, [R22+0x18] ;  /* 0x0000180016107984 */ /* 0x000fe20000000a00 */
[----:B------:R-:W5:Y:S01]  /*17e0*/  LDCU.64 UR6, c[0x0][0x388] ;  /* 0x00007100ff0677ac */ /* 0x000f620008000a00 */
[----:B------:R-:W-:Y:S02]  /*17f0*/  IMAD.MOV.U32 R24, RZ, RZ, R6 ;  /* 0x000000ffff187224 */ /* 0x000fe400078e0006 */
[----:B------:R-:W0:Y:S04]  /*1800*/  LDS.64 R18, [R22+0x10] ;  /* 0x0000100016127984 */ /* 0x000e280000000a00 */
[----:B---3--:R-:W3:Y:S04]  /*1810*/  LDS.64 R14, [R22+0x8] ;  /* 0x00000800160e7984 */ /* 0x008ee80000000a00 */
[----:B-12-4-:R-:W5:Y:S01]  /*1820*/  LDS.64 R12, [R22+0x10] ;  /* 0x00001000160c7984 */ /* 0x016f620000000a00 */
[----:B0-----:R-:W-:-:S08]  /*1830*/  DFMA R16, R10, R18, R16 ;  /* 0x000000120a10722b */ /* 0x001fd00000000010 */
[----:B---3--:R-:W-:-:S08]  /*1840*/  DADD R14, R16, R14 ;  /* 0x00000000100e7229 */ /* 0x008fd0000000000e */
[----:B-----5:R-:W-:-:S07]  /*1850*/  DFMA R12, R14, UR6, R12 ;  /* 0x000000060e0c7c2b */ /* 0x020fce000800000c */
[----:B------:R0:W-:Y:S01]  /*1860*/  STS.64 [R22+0x10], R12 ;  /* 0x0000100c16007388 */ /* 0x0001e20000000a00 */
[----:B------:R-:W-:Y:S05]  /*1870*/  BRA `(.L_x_27) ;  /* 0x00000000002c7947 */ /* 0x000fea0003800000 */
.L_x_34:
[----:B------:R-:W5:Y:S01]  /*1880*/  S2UR UR7, SR_CgaCtaId ;  /* 0x00000000000779c3 */ /* 0x000f620000008800 */
[----:B------:R-:W-:Y:S01]  /*1890*/  UMOV UR6, 0x400 ;  /* 0x0000040000067882 */ /* 0x000fe20000000000 */
[----:B------:R-:W0:Y:S01]  /*18a0*/  LDCU.64 UR10, c[0x0][0x388] ;  /* 0x00007100ff0a77ac */ /* 0x000e220008000a00 */
[----:B------:R-:W-:Y:S01]  /*18b0*/  IMAD.MOV.U32 R24, RZ, RZ, R6 ;  /* 0x000000ffff187224 */ /* 0x000fe200078e0006 */
[----:B-----5:R-:W-:-:S09]  /*18c0*/  ULEA UR6, UR7, UR6, 0x18 ;  /* 0x0000000607067291 */ /* 0x020fd2000f8ec0ff */
[----:B---3--:R-:W3:Y:S04]  /*18d0*/  LDS.64 R14, [UR6+0x8] ;  /* 0x00000806ff0e7984 */ /* 0x008ee80008000a00 */
[----:B-12-4-:R-:W1:Y:S01]  /*18e0*/  LDS.64 R12, [UR6+0x10] ;  /* 0x00001006ff0c7984 */ /* 0x016e620008000a00 */
[----:B---3--:R-:W-:-:S08]  /*18f0*/  DMUL R16, R14, -4 ;  /* 0xc01000000e107828 */ /* 0x008fd00000000000 */
[----:B-1----:R-:W-:-:S08]  /*1900*/  DFMA R12, R12, 2, R16 ;  /* 0x400000000c0c782b */ /* 0x002fd00000000010 */
[----:B0-----:R-:W-:-:S07]  /*1910*/  DFMA R12, R12, UR10, R14 ;  /* 0x0000000a0c0c7c2b */ /* 0x001fce000800000e */
[----:B------:R0:W-:Y:S04]  /*1920*/  STS.64 [UR6+0x8], R12 ;  /* 0x0000080cff007988 */ /* 0x0001e80008000a06 */
.L_x_27:
[----:B--2---:R-:W-:Y:S05]  /*1930*/  BSYNC.RECONVERGENT B0 ;  /* 0x0000000000007941 */ /* 0x004fea0003800200 */
.L_x_26:
[----:B01-34-:R-:W-:-:S05]  /*1940*/  LOP3.LUT R12, RZ, R0, RZ, 0x33, !PT ;  /* 0x00000000ff0c7212 */ /* 0x01bfca00078e33ff */
[----:B------:R-:W-:-:S05]  /*1950*/  IMAD.IADD R12, R12, 0x1, R3 ;  /* 0x000000010c0c7824 */ /* 0x000fca00078e0203 */
[----:B------:R-:W-:-:S13]  /*1960*/  ISETP.GE.U32.AND P0, PT, R12, 0x3, PT ;  /* 0x000000030c00780c */ /* 0x000fda0003f06070 */
[----:B------:R-:W-:Y:S05]  /*1970*/  @!P0 BRA `(.L_x_25) ;  /* 0x0000000800308947 */ /* 0x000fea0003800000 */
[----:B------:R-:W0:Y:S01]  /*1980*/  S2UR UR7, SR_CgaCtaId ;  /* 0x00000000000779c3 */ /* 0x000e220000008800 */
[----:B------:R-:W-:Y:S02]  /*1990*/  UMOV UR6, 0x400 ;  /* 0x0000040000067882 */ /* 0x000fe40000000000 */
[----:B0-----:R-:W-:-:S06]  /*19a0*/  ULEA UR6, UR7, UR6, 0x18 ;  /* 0x0000000607067291 */ /* 0x001fcc000f8ec0ff */
[----:B------:R-:W-:-:S07]  /*19b0*/  MOV R23, UR6 ;  /* 0x0000000600177c02 */ /* 0x000fce0008000f00 */
.L_x_47:
[C---:B------:R-:W-:Y:S01]  /*19c0*/  ISETP.NE.AND P0, PT, R24.reuse, 0x1, PT ;  /* 0x000000011800780c */ /* 0x040fe20003f05270 */
[----:B------:R-:W-:Y:S01]  /*19d0*/  BSSY.RECONVERGENT B0, `(.L_x_35) ;  /* 0x000001f000007945 */ /* 0x000fe20003800200 */
[----:B-123--:R-:W-:-:S11]  /*19e0*/  IMAD R25, R24, 0x8, R23 ;  /* 0x0000000818197824 */ /* 0x00efd600078e0217 */
[----:B0---4-:R-:W-:Y:S05]  /*19f0*/  @P0 BRA `(.L_x_36) ;  /* 0x00000000002c0947 */ /* 0x011fea0003800000 */
[----:B------:R-:W0:Y:S01]  /*1a00*/  S2UR UR7, SR_CgaCtaId ;  /* 0x00000000000779c3 */ /* 0x000e220000008800 */
[----:B------:R-:W-:Y:S02]  /*1a10*/  UMOV UR6, 0x400 ;  /* 0x0000040000067882 */ /* 0x000fe40000000000 */
[----:B0-----:R-:W-:-:S06]  /*1a20*/  ULEA UR6, UR7, UR6, 0x18 ;  /* 0x0000000607067291 */ /* 0x001fcc000f8ec0ff */
[----:B------:R-:W-:-:S05]  /*1a30*/  IMAD.U32 R23, RZ, RZ, UR6 ;  /* 0x00000006ff177e24 */ /* 0x000fca000f8e00ff */
[----:B------:R-:W0:Y:S04]  /*1a40*/  LDS.64 R14, [R23+0x8] ;  /* 0x00000800170e7984 */ /* 0x000e280000000a00 */
[----:B------:R-:W1:Y:S01]  /*1a50*/  LDS.64 R16, [R23+0x10] ;  /* 0x0000100017107984 */ /* 0x000e620000000a00 */
[----:B0-----:R-:W-:-:S08]  /*1a60*/  DMUL R12, R14, -4 ;  /* 0xc01000000e0c7828 */ /* 0x001fd00000000000 */
[----:B-1----:R-:W-:-:S08]  /*1a70*/  DFMA R12, R16, 2, R12 ;  /* 0x40000000100c782b */ /* 0x002fd0000000000c */
[----:B------:R-:W-:-:S07]  /*1a80*/  DFMA R12, R12, UR12, R14 ;  /* 0x0000000c0c0c7c2b */ /* 0x000fce000800000e */
[----:B------:R0:W-:Y:S01]  /*1a90*/  STS.64 [R23+0x8], R12 ;  /* 0x0000080c17007388 */ /* 0x0001e20000000a00 */
[----:B------:R-:W-:Y:S05]  /*1aa0*/  BRA `(.L_x_37) ;  /* 0x0000000000447947 */ /* 0x000fea0003800000 */
.L_x_36:
[----:B------:R-:W-:-:S04]  /*1ab0*/  ISETP.GE.AND P0, PT, R24, 0x2, PT ;  /* 0x000000021800780c */ /* 0x000fc80003f06270 */
[----:B------:R-:W-:-:S13]  /*1ac0*/  ISETP.GE.OR P0, PT, R24, R5, !P0 ;  /* 0x000000051800720c */ /* 0x000fda0004706670 */
[----:B------:R-:W-:Y:S05]  /*1ad0*/  @P0 BRA `(.L_x_37) ;  /* 0x0000000000380947 */ /* 0x000fea0003800000 */
[----:B------:R-:W-:Y:S01]  /*1ae0*/  LDS.64 R20, [R25+0x8] ;  /* 0x0000080019147984 */ /* 0x000fe20000000a00 */
[----:B------:R-:W-:Y:S02]  /*1af0*/  IMAD.MOV R19, RZ, RZ, -R24 ;  /* 0x000000ffff137224 */ /* 0x000fe400078e0a18 */
[C---:B------:R-:W-:Y:S01]  /*1b00*/  IMAD R18, R24.reuse, R24, 0x1 ;  /* 0x0000000118127424 */ /* 0x040fe200078e0218 */
[----:B------:R-:W0:Y:S01]  /*1b10*/  LDS.64 R16, [R25] ;  /* 0x0000000019107984 */ /* 0x000e220000000a00 */
[----:B------:R-:W-:-:S03]  /*1b20*/  IMAD R19, R24, R19, -0x2 ;  /* 0xfffffffe18137424 */ /* 0x000fc600078e0213 */
[----:B------:R-:W1:Y:S01]  /*1b30*/  LDS.64 R14, [R25+-0x8] ;  /* 0xfffff800190e7984 */ /* 0x000e620000000a00 */
[----:B------:R-:W-:-:S03]  /*1b40*/  ISETP.GE.U32.AND P0, PT, R18, 0x3, PT ;  /* 0x000000031200780c */ /* 0x000fc60003f06070 */
[----:B------:R-:W2:Y:S01]  /*1b50*/  LDS.64 R12, [R25] ;  /* 0x00000000190c7984 */ /* 0x000ea20000000a00 */
[----:B------:R-:W-:-:S06]  /*1b60*/  SEL R19, R19, 0xfffffffe, !P0 ;  /* 0xfffffffe13137807 */ /* 0x000fcc0004000000 */
[----:B------:R-:W0:Y:S02]  /*1b70*/  I2F.F64 R18, R19 ;  /* 0x0000001300127312 */ /* 0x000e240000201c00 */
[----:B0-----:R-:W-:-:S08]  /*1b80*/  DFMA R16, R18, R16, R20 ;  /* 0x000000101210722b */ /* 0x001fd00000000014 */
[----:B-1----:R-:W-:-:S08]  /*1b90*/  DADD R14, R16, R14 ;  /* 0x00000000100e7229 */ /* 0x002fd0000000000e */
[----:B--2---:R-:W-:-:S07]  /*1ba0*/  DFMA R12, R14, UR12, R12 ;  /* 0x0000000c0e0c7c2b */ /* 0x004fce000800000c */
[----:B------:R1:W-:Y:S04]  /*1bb0*/  STS.64 [R25], R12 ;  /* 0x0000000c19007388 */ /* 0x0003e80000000a00 */
.L_x_37:
[----:B------:R-:W-:Y:S05]  /*1bc0*/  BSYNC.RECONVERGENT B0 ;  /* 0x0000000000007941 */ /* 0x000fea0003800200 */
.L_x_35:
[----:B------:R-:W-:Y:S01]  /*1bd0*/  ISETP.NE.AND P0, PT, R24, RZ, PT ;  /* 0x000000ff1800720c */ /* 0x000fe20003f05270 */
[----:B------:R-:W-:-:S12]  /*1be0*/  BSSY.RECONVERGENT B0, `(.L_x_38) ;  /* 0x0000020000007945 */ /* 0x000fd80003800200 */
[----:B------:R-:W-:Y:S05]  /*1bf0*/  @!P0 BRA `(.L_x_39) ;  /* 0x0000000000508947 */ /* 0x000fea0003800000 */
[C---:B01----:R-:W-:Y:S01]  /*1c00*/  VIADD R12, R24.reuse, 0x1 ;  /* 0x00000001180c7836 */ /* 0x043fe20000000000 */
[----:B------:R-:W-:-:S04]  /*1c10*/  ISETP.GE.AND P0, PT, R24, 0x1, PT ;  /* 0x000000011800780c */ /* 0x000fc80003f06270 */
[----:B------:R-:W-:-:S13]  /*1c20*/  ISETP.GE.OR P0, PT, R12, R5, !P0 ;  /* 0x000000050c00720c */ /* 0x000fda0004706670 */
[----:B------:R-:W-:Y:S05]  /*1c30*/  @P0 BRA `(.L_x_40) ;  /* 0x0000000000680947 */ /* 0x000fea0003800000 */
[----:B------:R-:W-:Y:S01]  /*1c40*/  LDS.64 R20, [R25+0x10] ;  /* 0x0000100019147984 */ /* 0x000fe20000000a00 */
[----:B------:R-:W-:-:S03]  /*1c50*/  IMAD R13, R24, R24, R24 ;  /* 0x00000018180d7224 */ /* 0x000fc600078e0218 */
[----:B------:R-:W0:Y:S01]  /*1c60*/  LDS.64 R16, [R25+0x8] ;  /* 0x0000080019107984 */ /* 0x000e220000000a00 */
[----:B------:R-:W-:-:S03]  /*1c70*/  IMAD.IADD R18, R13, 0x1, R24 ;  /* 0x000000010d127824 */ /* 0x000fc600078e0218 */
[----:B------:R-:W1:Y:S01]  /*1c80*/  LDS.64 R14, [R25] ;  /* 0x00000000190e7984 */ /* 0x000e620000000a00 */
[C---:B------:R-:W-:Y:S01]  /*1c90*/  VIADD R12, R18.reuse, 0x2 ;  /* 0x00000002120c7836 */ /* 0x040fe20000000000 */
[----:B------:R-:W-:-:S04]  /*1ca0*/  IADD3 R18, PT, PT, -R18, -0x3, RZ ;  /* 0xfffffffd12127810 */ /* 0x000fc80007ffe1ff */
[----:B------:R-:W-:Y:S02]  /*1cb0*/  ISETP.GE.U32.AND P0, PT, R12, 0x3, PT ;  /* 0x000000030c00780c */ /* 0x000fe40003f06070 */
[----:B------:R-:W2:Y:S02]  /*1cc0*/  LDS.64 R12, [R25+0x8] ;  /* 0x00000800190c7984 */ /* 0x000ea40000000a00 */
[----:B------:R-:W-:-:S06]  /*1cd0*/  SEL R18, R18, 0xfffffffe, !P0 ;  /* 0xfffffffe12127807 */ /* 0x000fcc0004000000 */
[----:B------:R-:W0:Y:S02]  /*1ce0*/  I2F.F64 R18, R18 ;  /* 0x0000001200127312 */ /* 0x000e240000201c00 */
[----:B0-----:R-:W-:-:S08]  /*1cf0*/  DFMA R16, R18, R16, R20 ;  /* 0x000000101210722b */ /* 0x001fd00000000014 */
[----:B-1----:R-:W-:-:S08]  /*1d00*/  DADD R14, R16, R14 ;  /* 0x00000000100e7229 */ /* 0x002fd0000000000e */
[----:B--2---:R-:W-:-:S07]  /*1d10*/  DFMA R12, R14, UR12, R12 ;  /* 0x0000000c0e0c7c2b */ /* 0x004fce000800000c */
[----:B------:R1:W-:Y:S01]  /*1d20*/  STS.64 [R25+0x8], R12 ;  /* 0x0000080c19007388 */ /* 0x0003e20000000a00 */
[----:B------:R-:W-:Y:S05]  /*1d30*/  BRA `(.L_x_40) ;  /* 0x0000000000287947 */ /* 0x000fea0003800000 */
.L_x_39:
[----:B------:R-:W2:Y:S01]  /*1d40*/  S2UR UR7, SR_CgaCtaId ;  /* 0x00000000000779c3 */ /* 0x000ea20000008800 */
[----:B------:R-:W-:Y:S02]  /*1d50*/  UMOV UR6, 0x400 ;  /* 0x0000040000067882 */ /* 0x000fe40000000000 */
[----:B--2---:R-:W-:-:S06]  /*1d60*/  ULEA UR6, UR7, UR6, 0x18 ;  /* 0x0000000607067291 */ /* 0x004fcc000f8ec0ff */
[----:B0-----:R-:W-:-:S05]  /*1d70*/  MOV R23, UR6 ;  /* 0x0000000600177c02 */ /* 0x001fca0008000f00 */
[----:B------:R-:W1:Y:S04]  /*1d80*/  LDS.64 R14, [R23+0x8] ;  /* 0x00000800170e7984 */ /* 0x000e680000000a00 */
[----:B------:R-:W0:Y:S01]  /*1d90*/  LDS.64 R16, [R23+0x10] ;  /* 0x0000100017107984 */ /* 0x000e220000000a00 */
[----:B-1----:R-:W-:-:S08]  /*1da0*/  DMUL R12, R14, -4 ;  /* 0xc01000000e0c7828 */ /* 0x002fd00000000000 */
[----:B0-----:R-:W-:-:S08]  /*1db0*/  DFMA R12, R16, 2, R12 ;  /* 0x40000000100c782b */ /* 0x001fd0000000000c */
[----:B------:R-:W-:-:S07]  /*1dc0*/  DFMA R12, R12, UR12, R14 ;  /* 0x0000000c0c0c7c2b */ /* 0x000fce000800000e */
[----:B------:R0:W-:Y:S04]  /*1dd0*/  STS.64 [R23+0x8], R12 ;  /* 0x0000080c17007388 */ /* 0x0001e80000000a00 */
.L_x_40:
[----:B------:R-:W-:Y:S05]  /*1de0*/  BSYNC.RECONVERGENT B0 ;  /* 0x0000000000007941 */ /* 0x000fea0003800200 */
.L_x_38:
[----:B------:R-:W-:Y:S01]  /*1df0*/  VIADD R15, R24, 0x2 ;  /* 0x00000002180f7836 */ /* 0x000fe20000000000 */
[----:B------:R-:W-:Y:S04]  /*1e00*/  BSSY.RECONVERGENT B0, `(.L_x_41) ;  /* 0x000001f000007945 */ /* 0x000fe80003800200 */
[----:B------:R-:W-:-:S13]  /*1e10*/  ISETP.NE.AND P0, PT, R15, 0x1, PT ;  /* 0x000000010f00780c */ /* 0x000fda0003f05270 */
[----:B------:R-:W-:Y:S05]  /*1e20*/  @!P0 BRA `(.L_x_42) ;  /* 0x0000000000488947 */ /* 0x000fea0003800000 */
[----:B------:R-:W-:-:S04]  /*1e30*/  ISETP.GE.AND P0, PT, R24, RZ, PT ;  /* 0x000000ff1800720c */ /* 0x000fc80003f06270 */
[----:B------:R-:W-:-:S13]  /*1e40*/  ISETP.GE.OR P0, PT, R15, R5, !P0 ;  /* 0x000000050f00720c */ /* 0x000fda0004706670 */
[----:B------:R-:W-:Y:S05]  /*1e50*/  @P0 BRA `(.L_x_43) ;  /* 0x0000000000640947 */ /* 0x000fea0003800000 */
[----:B------:R-:W-:Y:S01]  /*1e60*/  LDS.64 R20, [R25+0x18] ;  /* 0x0000180019147984 */ /* 0x000fe20000000a00 */
[C---:B------:R-:W-:Y:S02]  /*1e70*/  IMAD R14, R15.reuse, R15, 0x1 ;  /* 0x000000010f0e7424 */ /* 0x040fe400078e020f */
[----:B------:R-:W-:Y:S01]  /*1e80*/  IMAD.MOV R18, RZ, RZ, -R15 ;  /* 0x000000ffff127224 */ /* 0x000fe200078e0a0f */
[----:B------:R-:W2:Y:S02]  /*1e90*/  LDS.64 R16, [R25+0x10] ;  /* 0x0000100019107984 */ /* 0x000ea40000000a00 */
[----:B------:R-:W-:Y:S01]  /*1ea0*/  ISETP.GE.U32.AND P0, PT, R14, 0x3, PT ;  /* 0x000000030e00780c */ /* 0x000fe20003f06070 */
[----:B------:R-:W-:Y:S01]  /*1eb0*/  IMAD R18, R15, R18, -0x2 ;  /* 0xfffffffe0f127424 */ /* 0x000fe200078e0212 */
[----:B01----:R-:W0:Y:S04]  /*1ec0*/  LDS.64 R12, [R25+0x8] ;  /* 0x00000800190c7984 */ /* 0x003e280000000a00 */
[----:B------:R-:W1:Y:S01]  /*1ed0*/  LDS.64 R14, [R25+0x10] ;  /* 0x00001000190e7984 */ /* 0x000e620000000a00 */
[----:B------:R-:W-:-:S06]  /*1ee0*/  SEL R18, R18, 0xfffffffe, !P0 ;  /* 0xfffffffe12127807 */ /* 0x000fcc0004000000 */
[----:B------:R-:W2:Y:S02]  /*1ef0*/  I2F.F64 R18, R18 ;  /* 0x0000001200127312 */ /* 0x000ea40000201c00 */
[----:B--2---:R-:W-:-:S08]  /*1f00*/  DFMA R16, R18, R16, R20 ;  /* 0x000000101210722b */ /* 0x004fd00000000014 */
[----:B0-----:R-:W-:-:S08]  /*1f10*/  DADD R12, R16, R12 ;  /* 0x00000000100c7229 */ /* 0x001fd0000000000c */
[----:B-1----:R-:W-:-:S07]  /*1f20*/  DFMA R12, R12, UR12, R14 ;  /* 0x0000000c0c0c7c2b */ /* 0x002fce000800000e */
[----:B------:R2:W-:Y:S01]  /*1f30*/  STS.64 [R25+0x10], R12 ;  /* 0x0000100c19007388 */ /* 0x0005e20000000a00 */
[----:B------:R-:W-:Y:S05]  /*1f40*/  BRA `(.L_x_43) ;  /* 0x0000000000287947 */ /* 0x000fea0003800000 */
.L_x_42:
[----:B------:R-:W2:Y:S01]  /*1f50*/  S2UR UR7, SR_CgaCtaId ;  /* 0x00000000000779c3 */ /* 0x000ea20000008800 */
[----:B------:R-:W-:Y:S02]  /*1f60*/  UMOV UR6, 0x400 ;  /* 0x0000040000067882 */ /* 0x000fe40000000000 */
[----:B--2---:R-:W-:-:S06]  /*1f70*/  ULEA UR6, UR7, UR6, 0x18 ;  /* 0x0000000607067291 */ /* 0x004fcc000f8ec0ff */
[----:B0-----:R-:W-:-:S05]  /*1f80*/  IMAD.U32 R23, RZ, RZ, UR6 ;  /* 0x00000006ff177e24 */ /* 0x001fca000f8e00ff */
[----:B------:R-:W1:Y:S04]  /*1f90*/  LDS.64 R14, [R23+0x8] ;  /* 0x00000800170e7984 */ /* 0x000e680000000a00 */
[----:B------:R-:W0:Y:S01]  /*1fa0*/  LDS.64 R16, [R23+0x10] ;  /* 0x0000100017107984 */ /* 0x000e220000000a00 */
[----:B-1----:R-:W-:-:S08]  /*1fb0*/  DMUL R12, R14, -4 ;  /* 0xc01000000e0c7828 */ /* 0x002fd00000000000 */
[----:B0-----:R-:W-:-:S08]  /*1fc0*/  DFMA R12, R16, 2, R12 ;  /* 0x40000000100c782b */ /* 0x001fd0000000000c */
[----:B------:R-:W-:-:S07]  /*1fd0*/  DFMA R12, R12, UR12, R14 ;  /* 0x0000000c0c0c7c2b */ /* 0x000fce000800000e */
[----:B------:R0:W-:Y:S04]  /*1fe0*/  STS.64 [R23+0x8], R12 ;  /* 0x0000080c17007388 */ /* 0x0001e80000000a00 */
.L_x_43:
[----:B------:R-:W-:Y:S05]  /*1ff0*/  BSYNC.RECONVERGENT B0 ;  /* 0x0000000000007941 */ /* 0x000fea0003800200 */
.L_x_41:
[----:B------:R-:W-:Y:S01]  /*2000*/  VIADD R19, R24, 0x3 ;  /* 0x0000000318137836 */ /* 0x000fe20000000000 */
[----:B------:R-:W-:Y:S04]  /*2010*/  BSSY.RECONVERGENT B0, `(.L_x_44) ;  /* 0x000001f000007945 */ /* 0x000fe80003800200 */
[----:B------:R-:W-:-:S13]  /*2020*/  ISETP.NE.AND P0, PT, R19, 0x1, PT ;  /* 0x000000011300780c */ /* 0x000fda0003f05270 */
[----:B------:R-:W-:Y:S05]  /*2030*/  @!P0 BRA `(.L_x_45) ;  /* 0x0000000000488947 */ /* 0x000fea0003800000 */
[----:B------:R-:W-:-:S04]  /*2040*/  ISETP.GE.AND P0, PT, R24, -0x1, PT ;  /* 0xffffffff1800780c */ /* 0x000fc80003f06270 */
[----:B------:R-:W-:-:S13]  /*2050*/  ISETP.GE.OR P0, PT, R19, R5, !P0 ;  /* 0x000000051300720c */ /* 0x000fda0004706670 */
[----:B------:R-:W-:Y:S05]  /*2060*/  @P0 BRA `(.L_x_46) ;  /* 0x0000000000640947 */ /* 0x000fea0003800000 */
[----:B012---:R-:W-:Y:S01]  /*2070*/  LDS.64 R12, [R25+0x20] ;  /* 0x00002000190c7984 */ /* 0x007fe20000000a00 */
[C---:B------:R-:W-:Y:S02]  /*2080*/  IMAD R18, R19.reuse, R19, 0x1 ;  /* 0x0000000113127424 */ /* 0x040fe400078e0213 */
[----:B------:R-:W-:Y:S01]  /*2090*/  IMAD.MOV R20, RZ, RZ, -R19 ;  /* 0x000000ffff147224 */ /* 0x000fe200078e0a13 */
[----:B------:R-:W0:Y:S02]  /*20a0*/  LDS.64 R14, [R25+0x18] ;  /* 0x00001800190e7984 */ /* 0x000e240000000a00 */
[----:B------:R-:W-:Y:S01]  /*20b0*/  ISETP.GE.U32.AND P0, PT, R18, 0x3, PT ;  /* 0x000000031200780c */ /* 0x000fe20003f06070 */
[----:B------:R-:W-:Y:S01]  /*20c0*/  IMAD R20, R19, R20, -0x2 ;  /* 0xfffffffe13147424 */ /* 0x000fe200078e0214 */
[----:B------:R-:W1:Y:S04]  /*20d0*/  LDS.64 R16, [R25+0x10] ;  /* 0x0000100019107984 */ /* 0x000e680000000a00 */
[----:B------:R-:W2:Y:S01]  /*20e0*/  LDS.64 R18, [R25+0x18] ;  /* 0x0000180019127984 */ /* 0x000ea20000000a00 */
[----:B------:R-:W-:-:S06]  /*20f0*/  SEL R20, R20, 0xfffffffe, !P0 ;  /* 0xfffffffe14147807 */ /* 0x000fcc0004000000 */
[----:B------:R-:W0:Y:S02]  /*2100*/  I2F.F64 R20, R20 ;  /* 0x0000001400147312 */ /* 0x000e240000201c00 */
[----:B0-----:R-:W-:-:S08]  /*2110*/  DFMA R12, R20, R14, R12 ;  /* 0x0000000e140c722b */ /* 0x001fd0000000000c */
[----:B-1----:R-:W-:-:S08]  /*2120*/  DADD R12, R12, R16 ;  /* 0x000000000c0c7229 */ /* 0x002fd00000000010 */
[----:B--2---:R-:W-:-:S07]  /*2130*/  DFMA R12, R12, UR12, R18 ;  /* 0x0000000c0c0c7c2b */ /* 0x004fce0008000012 */
[----:B------:R3:W-:Y:S01]  /*2140*/  STS.64 [R25+0x18], R12 ;  /* 0x0000180c19007388 */ /* 0x0007e20000000a00 */
[----:B------:R-:W-:Y:S05]  /*2150*/  BRA `(.L_x_46) ;  /* 0x0000000000287947 */ /* 0x000fea0003800000 */
.L_x_45:
[----:B------:R-:W3:Y:S01]  /*2160*/  S2UR UR7, SR_CgaCtaId ;  /* 0x00000000000779c3 */ /* 0x000ee20000008800 */
[----:B------:R-:W-:Y:S02]  /*2170*/  UMOV UR6, 0x400 ;  /* 0x0000040000067882 */ /* 0x000fe40000000000 */
[----:B---3--:R-:W-:-:S06]  /*2180*/  ULEA UR6, UR7, UR6, 0x18 ;  /* 0x0000000607067291 */ /* 0x008fcc000f8ec0ff */
[----:B0-----:R-:W-:-:S05]  /*2190*/  IMAD.U32 R23, RZ, RZ, UR6 ;  /* 0x00000006ff177e24 */ /* 0x001fca000f8e00ff */
[----:B-12---:R-:W0:Y:S04]  /*21a0*/  LDS.64 R12, [R23+0x8] ;  /* 0x00000800170c7984 */ /* 0x006e280000000a00 */
[----:B------:R-:W1:Y:S01]  /*21b0*/  LDS.64 R16, [R23+0x10] ;  /* 0x0000100017107984 */ /* 0x000e620000000a00 */
[----:B0-----:R-:W-:-:S08]  /*21c0*/  DMUL R14, R12, -4 ;  /* 0xc01000000c0e7828 */ /* 0x001fd00000000000 */
[----:B-1----:R-:W-:-:S08]  /*21d0*/  DFMA R14, R16, 2, R14 ;  /* 0x40000000100e782b */ /* 0x002fd0000000000e */
[----:B------:R-:W-:-:S07]  /*21e0*/  DFMA R14, R14, UR12, R12 ;  /* 0x0000000c0e0e7c2b */ /* 0x000fce000800000c */
[----:B------:R4:W-:Y:S04]  /*21f0*/  STS.64 [R23+0x8], R14 ;  /* 0x0000080e17007388 */ /* 0x0009e80000000a00 */
.L_x_46:
[----:B------:R-:W-:Y:S05]  /*2200*/  BSYNC.RECONVERGENT B0 ;  /* 0x0000000000007941 */ /* 0x000fea0003800200 */
.L_x_44:
[----:B------:R-:W-:-:S04]  /*2210*/  IADD3 R24, PT, PT, R24, 0x4, RZ ;  /* 0x0000000418187810 */ /* 0x000fc80007ffe0ff */
[----:B------:R-:W-:-:S13]  /*2220*/  ISETP.NE.AND P0, PT, R24, R3, PT ;  /* 0x000000031800720c */ /* 0x000fda0003f05270 */
[----:B------:R-:W-:Y:S05]  /*2230*/  @P0 BRA `(.L_x_47) ;  /* 0xfffffff400e00947 */ /* 0x000fea000383ffff */
.L_x_25:
[----:B--2---:R-:W-:Y:S05]  /*2240*/  BSYNC.RECONVERGENT B1 ;  /* 0x0000000000017941 */ /* 0x004fea0003800200 */
.L_x_24:
[----:B------:R-:W-:Y:S06]  /*2250*/  BAR.SYNC.DEFER_BLOCKING 0x0 ;  /* 0x0000000000007b1d */ /* 0x000fec0000010000 */
[----:B------:R-:W-:Y:S05]  /*2260*/  BRA.U UP0, `(.L_x_48) ;  /* 0xffffffe900387547 */ /* 0x000fea000b83ffff */
.L_x_12:
[----:B------:R-:W-:-:S13]  /*2270*/  ISETP.GT.AND P0, PT, R3, R0, PT ;  /* 0x000000000300720c */ /* 0x000fda0003f04270 */
[----:B------:R-:W-:Y:S05]  /*2280*/  @!P0 EXIT ;  /* 0x000000000000894d */ /* 0x000fea0003800000 */
[----:B------:R-:W-:Y:S01]  /*2290*/  IMAD.IADD R2, R3, 0x1, -R0 ;  /* 0x0000000103027824 */ /* 0x000fe200078e0a00 */
[----:B------:R-:W-:Y:S01]  /*22a0*/  BSSY.RECONVERGENT B0, `(.L_x_49) ;  /* 0x0000013000007945 */ /* 0x000fe20003800200 */
[----:B------:R-:W-:-:S03]  /*22b0*/  IMAD.IADD R4, R0, 0x1, -R3 ;  /* 0x0000000100047824 */ /* 0x000fc600078e0a03 */
[----:B------:R-:W-:Y:S02]  /*22c0*/  LOP3.LUT P0, R2, R2, 0x3, RZ, 0xc0, !PT ;  /* 0x0000000302027812 */ /* 0x000fe4000780c0ff */
[----:B------:R-:W-:-:S11]  /*22d0*/  ISETP.GT.U32.AND P1, PT, R4, -0x4, PT ;  /* 0xfffffffc0400780c */ /* 0x000fd60003f24070 */
[----:B------:R-:W-:Y:S05]  /*22e0*/  @!P0 BRA `(.L_x_50) ;  /* 0x0000000000388947 */ /* 0x000fea0003800000 */
[----:B------:R-:W5:Y:S01]  /*22f0*/  S2UR UR5, SR_CgaCtaId ;  /* 0x00000000000579c3 */ /* 0x000f620000008800 */
[----:B------:R-:W-:Y:S01]  /*2300*/  UMOV UR4, 0x400 ;  /* 0x0000040000047882 */ /* 0x000fe20000000000 */
[----:B012---:R-:W-:-:S06]  /*2310*/  IMAD.MOV R10, RZ, RZ, -R2 ;  /* 0x000000ffff0a7224 */ /* 0x007fcc00078e0a02 */
[----:B------:R-:W0:Y:S01]  /*2320*/  LDC.64 R8, c[0x0][0x380] ;  /* 0x0000e000ff087b82 */ /* 0x000e220000000a00 */
[----:B-----5:R-:W-:-:S06]  /*2330*/  ULEA UR4, UR5, UR4, 0x18 ;  /* 0x0000000405047291 */ /* 0x020fcc000f8ec0ff */
[----:B------:R-:W-:-:S07]  /*2340*/  LEA R2, R0, UR4, 0x3 ;  /* 0x0000000400027c11 */ /* 0x000fce000f8e18ff */
.L_x_51:
[----:B0-----:R1:W2:Y:S01]  /*2350*/  LDS.64 R6, [R2] ;  /* 0x0000000002067984 */ /* 0x0012a20000000a00 */
[----:B0-----:R-:W-:-:S04]  /*2360*/  IMAD.WIDE R4, R0, 0x8, R8 ;  /* 0x0000000800047825 */ /* 0x001fc800078e0208 */
[----:B------:R-:W-:Y:S02]  /*2370*/  VIADD R10, R10, 0x1 ;  /* 0x000000010a0a7836 */ /* 0x000fe40000000000 */
[----:B------:R-:W-:Y:S02]  /*2380*/  VIADD R0, R0, 0x1 ;  /* 0x0000000100007836 */ /* 0x000fe40000000000 */
[----:B-1----:R-:W-:Y:S01]  /*2390*/  VIADD R2, R2, 0x8 ;  /* 0x0000000802027836 */ /* 0x002fe20000000000 */
[----:B------:R-:W-:Y:S01]  /*23a0*/  ISETP.NE.AND P0, PT, R10, RZ, PT ;  /* 0x000000ff0a00720c */ /* 0x000fe20003f05270 */
[----:B--2---:R0:W-:-:S12]  /*23b0*/  STG.E.64 desc[UR8][R4.64], R6 ;  /* 0x0000000604007986 */ /* 0x0041d8000c101b08 */
[----:B------:R-:W-:Y:S05]  /*23c0*/  @P0 BRA `(.L_x_51) ;  /* 0xfffffffc00e00947 */ /* 0x000fea000383ffff */
.L_x_50:
[----:B------:R-:W-:Y:S05]  /*23d0*/  BSYNC.RECONVERGENT B0 ;  /* 0x0000000000007941 */ /* 0x000fea0003800200 */
.L_x_49:
[----:B------:R-:W-:Y:S05]  /*23e0*/  @P1 EXIT ;  /* 0x000000000000194d */ /* 0x000fea0003800000 */
[----:B------:R-:W5:Y:S01]  /*23f0*/  S2UR UR7, SR_CgaCtaId ;  /* 0x00000000000779c3 */ /* 0x000f620000008800 */
[----:B------:R-:W3:Y:S01]  /*2400*/  LDCU.64 UR4, c[0x0][0x380] ;  /* 0x00007000ff0477ac */ /* 0x000ee20008000a00 */
[----:B012---:R-:W-:Y:S01]  /*2410*/  IADD3 R9, PT, PT, R0, -R3, RZ ;  /* 0x8000000300097210 */ /* 0x007fe20007ffe0ff */
[----:B------:R-:W-:Y:S01]  /*2420*/  BSSY.RECONVERGENT B0, `(.L_x_52) ;  /* 0x000005c000007945 */ /* 0x000fe20003800200 */
[----:B------:R-:W-:Y:S02]  /*2430*/  UMOV UR6, 0x400 ;  /* 0x0000040000067882 */ /* 0x000fe40000000000 */
[----:B------:R-:W-:Y:S01]  /*2440*/  ISETP.GE.AND P0, PT, R9, RZ, PT ;  /* 0x000000ff0900720c */ /* 0x000fe20003f06270 */
[----:B---3--:R-:W-:-:S04]  /*2450*/  UIADD3 UR4, UP0, UPT, UR4, 0x10, URZ ;  /* 0x0000001004047890 */ /* 0x008fc8000ff1e0ff */
[----:B------:R-:W-:Y:S02]  /*2460*/  UIADD3.X UR5, UPT, UPT, URZ, UR5, URZ, UP0, !UPT ;  /* 0x00000005ff057290 */ /* 0x000fe400087fe4ff */
[----:B-----5:R-:W-:Y:S01]  /*2470*/  ULEA UR6, UR7, UR6, 0x18 ;  /* 0x0000000607067291 */ /* 0x020fe2000f8ec0ff */
[----:B------:R-:W-:-:S03]  /*2480*/  IMAD.U32 R2, RZ, RZ, UR4 ;  /* 0x00000004ff027e24 */ /* 0x000fc6000f8e00ff */
[----:B------:R-:W-:Y:S02]  /*2490*/  IMAD.U32 R3, RZ, RZ, UR5 ;  /* 0x00000005ff037e24 */ /* 0x000fe4000f8e00ff */
[----:B------:R-:W-:-:S05]  /*24a0*/  LEA R8, R0, UR6, 0x3 ;  /* 0x0000000600087c11 */ /* 0x000fca000f8e18ff */
[----:B------:R-:W-:Y:S01]  /*24b0*/  VIADD R8, R8, 0x10 ;  /* 0x0000001008087836 */ /* 0x000fe20000000000 */
[----:B------:R-:W-:Y:S06]  /*24c0*/  @P0 BRA `(.L_x_53) ;  /* 0x0000000400440947 */ /* 0x000fec0003800000 */
[----:B------:R-:W-:Y:S01]  /*24d0*/  IMAD.MOV R4, RZ, RZ, -R9 ;  /* 0x000000ffff047224 */ /* 0x000fe200078e0a09 */
[----:B------:R-:W-:Y:S01]  /*24e0*/  BSSY.RECONVERGENT B1, `(.L_x_54) ;  /* 0x0000031000017945 */ /* 0x000fe20003800200 */
[----:B------:R-:W-:-:S03]  /*24f0*/  PLOP3.LUT P0, PT, PT, PT, PT, 0x80, 0x8 ;  /* 0x000000000008781c */ /* 0x000fc60003f0f070 */
[----:B------:R-:W-:-:S13]  /*2500*/  ISETP.GT.AND P1, PT, R4, 0xc, PT ;  /* 0x0000000c0400780c */ /* 0x000fda0003f24270 */
[----:B------:R-:W-:Y:S05]  /*2510*/  @!P1 BRA `(.L_x_55) ;  /* 0x0000000000b49947 */ /* 0x000fea0003800000 */
[----:B------:R-:W-:-:S13]  /*2520*/  PLOP3.LUT P0, PT, PT, PT, PT, 0x8, 0x80 ;  /* 0x000000000080781c */ /* 0x000fda0003f0e170 */
.L_x_56:
[----:B0-----:R-:W0:Y:S01]  /*2530*/  LDS.64 R10, [R8+-0x10] ;  /* 0xfffff000080a7984 */ /* 0x001e220000000a00 */
[C---:B------:R-:W-:Y:S02]  /*2540*/  VIADD R7, R0.reuse, 0x4 ;  /* 0x0000000400077836 */ /* 0x040fe40000000000 */
[--C-:B------:R-:W-:Y:S01]  /*2550*/  IMAD.WIDE R20, R0, 0x8, R2.reuse ;  /* 0x0000000800147825 */ /* 0x100fe200078e0202 */
[----:B------:R-:W1:Y:S03]  /*2560*/  LDS.64 R16, [R8+-0x8] ;  /* 0xfffff80008107984 */ /* 0x000e660000000a00 */
[----:B------:R-:W-:Y:S01]  /*2570*/  IMAD.WIDE R6, R7, 0x8, R2 ;  /* 0x0000000807067825 */ /* 0x000fe200078e0202 */
[----:B------:R-:W2:Y:S03]  /*2580*/  LDS.64 R18, [R8] ;  /* 0x0000000008127984 */ /* 0x000ea60000000a00 */
[----:B------:R-:W-:Y:S01]  /*2590*/  VIADD R9, R9, 0x10 ;  /* 0x0000001009097836 */ /* 0x000fe20000000000 */
[----:B----4-:R-:W3:Y:S04]  /*25a0*/  LDS.64 R14, [R8+0x8] ;  /* 0x00000800080e7984 */ /* 0x010ee80000000a00 */
[----:B------:R-:W4:Y:S01]  /*25b0*/  LDS.64 R12, [R8+0x10] ;  /* 0x00001000080c7984 */ /* 0x000f220000000a00 */
[----:B------:R-:W-:-:S03]  /*25c0*/  ISETP.GE.AND P1, PT, R9, -0xc, PT ;  /* 0xfffffff40900780c */ /* 0x000fc60003f26270 */
[----:B------:R-:W5:Y:S04]  /*25d0*/  LDS.64 R28, [R8+0x18] ;  /* 0x00001800081c7984 */ /* 0x000f680000000a00 */
[----:B------:R-:W5:Y:S04]  /*25e0*/  LDS.64 R26, [R8+0x20] ;  /* 0x00002000081a7984 */ /* 0x000f680000000a00 */
[----:B------:R-:W5:Y:S04]  /*25f0*/  LDS.64 R4, [R8+0x28] ;  /* 0x0000280008047984 */ /* 0x000f680000000a00 */
[----:B------:R-:W-:Y:S04]  /*2600*/  LDS.64 R24, [R8+0x38] ;  /* 0x0000380008187984 */ /* 0x000fe80000000a00 */
[----:B------:R-:W-:Y:S04]  /*2610*/  LDS.64 R22, [R8+0x40] ;  /* 0x0000400008167984 */ /* 0x000fe80000000a00 */
[----:B0-----:R-:W-:Y:S04]  /*2620*/  STG.E.64 desc[UR8][R20.64+-0x10], R10 ;  /* 0xfffff00a14007986 */ /* 0x001fe8000c101b08 */
[----:B-1----:R-:W-:Y:S04]  /*2630*/  STG.E.64 desc[UR8][R20.64+-0x8], R16 ;  /* 0xfffff81014007986 */ /* 0x002fe8000c101b08 */
[----:B--2---:R-:W-:Y:S04]  /*2640*/  STG.E.64 desc[UR8][R20.64], R18 ;  /* 0x0000001214007986 */ /* 0x004fe8000c101b08 */
[----:B---3--:R-:W-:Y:S04]  /*2650*/  STG.E.64 desc[UR8][R20.64+0x8], R14 ;  /* 0x0000080e14007986 */ /* 0x008fe8000c101b08 */
[----:B----4-:R-:W-:Y:S04]  /*2660*/  STG.E.64 desc[UR8][R6.64+-0x10], R12 ;  /* 0xfffff00c06007986 */ /* 0x010fe8000c101b08 */
[----:B------:R-:W0:Y:S04]  /*2670*/  LDS.64 R12, [R8+0x30] ;  /* 0x00003000080c7984 */ /* 0x000e280000000a00 */
[----:B------:R-:W1:Y:S04]  /*2680*/  LDS.64 R20, [R8+0x48] ;  /* 0x0000480008147984 */ /* 0x000e680000000a00 */
[----:B------:R-:W2:Y:S04]  /*2690*/  LDS.64 R18, [R8+0x50] ;  /* 0x0000500008127984 */ /* 0x000ea80000000a00 */
[----:B------:R-:W3:Y:S04]  /*26a0*/  LDS.64 R16, [R8+0x58] ;  /* 0x0000580008107984 */ /* 0x000ee80000000a00 */
[----:B------:R-:W4:Y:S04]  /*26b0*/  LDS.64 R14, [R8+0x60] ;  /* 0x00006000080e7984 */ /* 0x000f280000000a00 */
[----:B------:R5:W4:Y:S04]  /*26c0*/  LDS.64 R10, [R8+0x68] ;  /* 0x00006800080a7984 */ /* 0x000b280000000a00 */
[----:B-----5:R5:W-:Y:S04]  /*26d0*/  STG.E.64 desc[UR8][R6.64+-0x8], R28 ;  /* 0xfffff81c06007986 */ /* 0x020be8000c101b08 */
[----:B------:R0:W-:Y:S01]  /*26e0*/  STG.E.64 desc[UR8][R6.64], R26 ;  /* 0x0000001a06007986 */ /* 0x0001e2000c101b08 */
[----:B------:R-:W-:-:S03]  /*26f0*/  VIADD R8, R8, 0x80 ;  /* 0x0000008008087836 */ /* 0x000fc60000000000 */
[----:B------:R1:W-:Y:S01]  /*2700*/  STG.E.64 desc[UR8][R6.64+0x8], R4 ;  /* 0x0000080406007986 */ /* 0x0003e2000c101b08 */
[C---:B-----5:R-:W-:Y:S01]  /*2710*/  VIADD R29, R0.reuse, 0x8 ;  /* 0x00000008001d7836 */ /* 0x060fe20000000000 */
[C---:B------:R-:W-:Y:S01]  /*2720*/  IADD3 R28, PT, PT, R0.reuse, 0xc, RZ ;  /* 0x0000000c001c7810 */ /* 0x040fe20007ffe0ff */
[----:B------:R-:W-:Y:S02]  /*2730*/  VIADD R0, R0, 0x10 ;  /* 0x0000001000007836 */ /* 0x000fe40000000000 */
[----:B0-----:R-:W-:-:S04]  /*2740*/  IMAD.WIDE R26, R29, 0x8, R2 ;  /* 0x000000081d1a7825 */ /* 0x001fc800078e0202 */
[----:B------:R-:W-:Y:S01]  /*2750*/  IMAD.WIDE R28, R28, 0x8, R2 ;  /* 0x000000081c1c7825 */ /* 0x000fe200078e0202 */
[----:B------:R0:W-:Y:S04]  /*2760*/  STG.E.64 desc[UR8][R26.64+-0x10], R12 ;  /* 0xfffff00c1a007986 */ /* 0x0001e8000c101b08 */
[----:B------:R0:W-:Y:S04]  /*2770*/  STG.E.64 desc[UR8][R26.64+-0x8], R24 ;  /* 0xfffff8181a007986 */ /* 0x0001e8000c101b08 */
[----:B------:R0:W-:Y:S04]  /*2780*/  STG.E.64 desc[UR8][R26.64], R22 ;  /* 0x000000161a007986 */ /* 0x0001e8000c101b08 */
[----:B-1----:R0:W-:Y:S04]  /*2790*/  STG.E.64 desc[UR8][R26.64+0x8], R20 ;  /* 0x000008141a007986 */ /* 0x0021e8000c101b08 */
[----:B--2---:R0:W-:Y:S04]  /*27a0*/  STG.E.64 desc[UR8][R28.64+-0x10], R18 ;  /* 0xfffff0121c007986 */ /* 0x0041e8000c101b08 */
[----:B---3--:R0:W-:Y:S04]  /*27b0*/  STG.E.64 desc[UR8][R28.64+-0x8], R16 ;  /* 0xfffff8101c007986 */ /* 0x0081e8000c101b08 */
[----:B----4-:R0:W-:Y:S04]  /*27c0*/  STG.E.64 desc[UR8][R28.64], R14 ;  /* 0x0000000e1c007986 */ /* 0x0101e8000c101b08 */
[----:B------:R0:W-:Y:S01]  /*27d0*/  STG.E.64 desc[UR8][R28.64+0x8], R10 ;  /* 0x0000080a1c007986 */ /* 0x0001e2000c101b08 */
[----:B------:R-:W-:Y:S05]  /*27e0*/  @!P1 BRA `(.L_x_56) ;  /* 0xfffffffc00509947 */ /* 0x000fea000383ffff */
.L_x_55:
[----:B------:R-:W-:Y:S05]  /*27f0*/  BSYNC.RECONVERGENT B1 ;  /* 0x0000000000017941 */ /* 0x000fea0003800200 */
.L_x_54:
[----:B------:R-:W-:Y:S01]  /*2800*/  IMAD.MOV R4, RZ, RZ, -R9 ;  /* 0x000000ffff047224 */ /* 0x000fe200078e0a09 */
[----:B------:R-:W-:Y:S04]  /*2810*/  BSSY.RECONVERGENT B1, `(.L_x_57) ;  /* 0x000001a000017945 */ /* 0x000fe80003800200 */
[----:B------:R-:W-:-:S13]  /*2820*/  ISETP.GT.AND P1, PT, R4, 0x4, PT ;  /* 0x000000040400780c */ /* 0x000fda0003f24270 */
[----:B------:R-:W-:Y:S05]  /*2830*/  @!P1 BRA `(.L_x_58) ;  /* 0x00000000005c9947 */ /* 0x000fea0003800000 */
[----:B------:R-:W1:Y:S01]  /*2840*/  LDS.64 R6, [R8+-0x10] ;  /* 0xfffff00008067984 */ /* 0x000e620000000a00 */
[C---:B0-----:R-:W-:Y:S01]  /*2850*/  VIADD R25, R0.reuse, 0x4 ;  /* 0x0000000400197836 */ /* 0x041fe20000000000 */
[----:B------:R-:W-:Y:S01]  /*2860*/  PLOP3.LUT P0, PT, PT, PT, PT, 0x8, 0x80 ;  /* 0x000000000080781c */ /* 0x000fe20003f0e170 */
[C-C-:B----4-:R-:W-:Y:S01]  /*2870*/  IMAD.WIDE R22, R0.reuse, 0x8, R2.reuse ;  /* 0x0000000800167825 */ /* 0x150fe200078e0202 */
[----:B------:R-:W0:Y:S01]  /*2880*/  LDS.64 R20, [R8+-0x8] ;  /* 0xfffff80008147984 */ /* 0x000e220000000a00 */
[----:B------:R-:W-:Y:S02]  /*2890*/  IADD3 R0, PT, PT, R0, 0x8, RZ ;  /* 0x0000000800007810 */ /* 0x000fe40007ffe0ff */
[----:B------:R-:W-:Y:S01]  /*28a0*/  IMAD.WIDE R24, R25, 0x8, R2 ;  /* 0x0000000819187825 */ /* 0x000fe200078e0202 */
[----:B------:R-:W2:Y:S03]  /*28b0*/  LDS.64 R18, [R8] ;  /* 0x0000000008127984 */ /* 0x000ea60000000a00 */
[----:B------:R-:W-:Y:S01]  /*28c0*/  VIADD R9, R9, 0x8 ;  /* 0x0000000809097836 */ /* 0x000fe20000000000 */
[----:B------:R-:W3:Y:S04]  /*28d0*/  LDS.64 R16, [R8+0x8] ;  /* 0x0000080008107984 */ /* 0x000ee80000000a00 */
[----:B------:R-:W4:Y:S04]  /*28e0*/  LDS.64 R14, [R8+0x10] ;  /* 0x00001000080e7984 */ /* 0x000f280000000a00 */
[----:B------:R-:W5:Y:S04]  /*28f0*/  LDS.64 R12, [R8+0x18] ;  /* 0x00001800080c7984 */ /* 0x000f680000000a00 */
[----:B------:R-:W5:Y:S04]  /*2900*/  LDS.64 R10, [R8+0x20] ;  /* 0x00002000080a7984 */ /* 0x000f680000000a00 */
[----:B------:R1:W5:Y:S02]  /*2910*/  LDS.64 R4, [R8+0x28] ;  /* 0x0000280008047984 */ /* 0x0003640000000a00 */
[----:B-1----:R-:W-:-:S02]  /*2920*/  VIADD R8, R8, 0x40 ;  /* 0x0000004008087836 */ /* 0x002fc40000000000 */
[----:B------:R1:W-:Y:S04]  /*2930*/  STG.E.64 desc[UR8][R22.64+-0x10], R6 ;  /* 0xfffff00616007986 */ /* 0x0003e8000c101b08 */
[----:B0-----:R1:W-:Y:S04]  /*2940*/  STG.E.64 desc[UR8][R22.64+-0x8], R20 ;  /* 0xfffff81416007986 */ /* 0x0013e8000c101b08 */
[----:B--2---:R1:W-:Y:S04]  /*2950*/  STG.E.64 desc[UR8][R22.64], R18 ;  /* 0x0000001216007986 */ /* 0x0043e8000c101b08 */
[----:B---3--:R1:W-:Y:S04]  /*2960*/  STG.E.64 desc[UR8][R22.64+0x8], R16 ;  /* 0x0000081016007986 */ /* 0x0083e8000c101b08 */
[----:B----4-:R1:W-:Y:S04]  /*2970*/  STG.E.64 desc[UR8][R24.64+-0x10], R14 ;  /* 0xfffff00e18007986 */ /* 0x0103e8000c101b08 */
[----:B-----5:R1:W-:Y:S04]  /*2980*/  STG.E.64 desc[UR8][R24.64+-0x8], R12 ;  /* 0xfffff80c18007986 */ /* 0x0203e8000c101b08 */
[----:B------:R1:W-:Y:S04]  /*2990*/  STG.E.64 desc[UR8][R24.64], R10 ;  /* 0x0000000a18007986 */ /* 0x0003e8000c101b08 */
[----:B------:R1:W-:Y:S02]  /*29a0*/  STG.E.64 desc[UR8][R24.64+0x8], R4 ;  /* 0x0000080418007986 */ /* 0x0003e4000c101b08 */
.L_x_58:
[----:B------:R-:W-:Y:S05]  /*29b0*/  BSYNC.RECONVERGENT B1 ;  /* 0x0000000000017941 */ /* 0x000fea0003800200 */
.L_x_57:
[----:B------:R-:W-:-:S13]  /*29c0*/  ISETP.NE.OR P0, PT, R9, RZ, P0 ;  /* 0x000000ff0900720c */ /* 0x000fda0000705670 */
[----:B------:R-:W-:Y:S05]  /*29d0*/  @!P0 EXIT ;  /* 0x000000000000894d */ /* 0x000fea0003800000 */
.L_x_53:
[----:B------:R-:W-:Y:S05]  /*29e0*/  BSYNC.RECONVERGENT B0 ;  /* 0x0000000000007941 */ /* 0x000fea0003800200 */
.L_x_52:
[----:B-1-3--:R-:W1:Y:S01]  /*29f0*/  LDS.64 R4, [R8+-0x10] ;  /* 0xfffff00008047984 */ /* 0x00ae620000000a00 */
[----:B0---4-:R-:W-:-:S03]  /*2a00*/  IMAD.WIDE R14, R0, 0x8, R2 ;  /* 0x00000008000e7825 */ /* 0x011fc600078e0202 */
[----:B------:R-:W0:Y:S01]  /*2a10*/  LDS.64 R6, [R8+-0x8] ;  /* 0xfffff80008067984 */ /* 0x000e220000000a00 */
[----:B------:R-:W-:Y:S02]  /*2a20*/  VIADD R9, R9, 0x4 ;  /* 0x0000000409097836 */ /* 0x000fe40000000000 */
[----:B------:R-:W-:Y:S01]  /*2a30*/  VIADD R0, R0, 0x4 ;  /* 0x0000000400007836 */ /* 0x000fe20000000000 */
[----:B------:R-:W2:Y:S02]  /*2a40*/  LDS.64 R10, [R8] ;  /* 0x00000000080a7984 */ /* 0x000ea40000000a00 */
[----:B------:R-:W-:Y:S02]  /*2a50*/  ISETP.NE.AND P0, PT, R9, RZ, PT ;  /* 0x000000ff0900720c */ /* 0x000fe40003f05270 */
[----:B------:R3:W4:Y:S02]  /*2a60*/  LDS.64 R12, [R8+0x8] ;  /* 0x00000800080c7984 */ /* 0x0007240000000a00 */
[----:B---3--:R-:W-:-:S02]  /*2a70*/  VIADD R8, R8, 0x20 ;  /* 0x0000002008087836 */ /* 0x008fc40000000000 */
[----:B-1----:R3:W-:Y:S04]  /*2a80*/  STG.E.64 desc[UR8][R14.64+-0x10], R4 ;  /* 0xfffff0040e007986 */ /* 0x0027e8000c101b08 */
[----:B0-----:R3:W-:Y:S04]  /*2a90*/  STG.E.64 desc[UR8][R14.64+-0x8], R6 ;  /* 0xfffff8060e007986 */ /* 0x0017e8000c101b08 */
[----:B--2---:R3:W-:Y:S04]  /*2aa0*/  STG.E.64 desc[UR8][R14.64], R10 ;  /* 0x0000000a0e007986 */ /* 0x0047e8000c101b08 */
[----:B----4-:R3:W-:Y:S01]  /*2ab0*/  STG.E.64 desc[UR8][R14.64+0x8], R12 ;  /* 0x0000080c0e007986 */ /* 0x0107e2000c101b08 */
[----:B------:R-:W-:Y:S05]  /*2ac0*/  @P0 BRA `(.L_x_52) ;  /* 0xfffffffc00c80947 */ /* 0x000fea000383ffff */
[----:B------:R-:W-:Y:S05]  /*2ad0*/  EXIT ;  /* 0x000000000000794d */ /* 0x000fea0003800000 */
.L_x_59:
[----:B------:R-:W-:-:S00]  /*2ae0*/  BRA `(.L_x_59) ;  /* 0xfffffffc00fc7947 */ /* 0x000fc0000383ffff */
[----:B------:R-:W-:-:S00]  /*2af0*/  NOP ;  /* 0x0000000000007918 */ /* 0x000fc00000000000 */
        /* <DEDUP_REMOVED lines=8> */
.L_x_91:


//--------------------- .text._Z4initPddddi       --------------------------
	.section	.text._Z4initPddddi,"ax",@progbits
	.align	128
        .global         _Z4initPddddi
        .type           _Z4initPddddi,@function
        .size           _Z4initPddddi,(.L_x_90 - _Z4initPddddi)
        .other          _Z4initPddddi,@"STO_CUDA_ENTRY STV_DEFAULT"
_Z4initPddddi:
.text._Z4initPddddi:
[----:B------:R-:W-:Y:S08]  /*0000*/  LDC R1, c[0x0][0x37c] ;  /* 0x0000df00ff017b82 */ /* 0x000ff00000000800 */
[----:B------:R-:W0:Y:S01]  /*0010*/  LDC R5, c[0x0][0x3a0] ;  /* 0x0000e800ff057b82 */ /* 0x000e220000000800 */
[----:B------:R-:W1:Y:S01]  /*0020*/  S2R R3, SR_TID.X ;  /* 0x0000000000037919 */ /* 0x000e620000002100 */
        /* <DEDUP_REMOVED lines=10> */
[----:B------:R-:W-:-:S13]  /*00d0*/  ISETP.GE.AND P0, PT, R31, R2, PT ;  /* 0x000000021f00720c */ /* 0x000fda0003f06270 */
[----:B------:R-:W-:Y:S05]  /*00e0*/  @P0 EXIT ;  /* 0x000000000000094d */ /* 0x000fea0003800000 */
[----:B------:R-:W0:Y:S01]  /*00f0*/  LDC.64 R4, c[0x0][0x398] ;  /* 0x0000e600ff047b82 */ /* 0x000e220000000a00 */
[-C--:B------:R-:W-:Y:S01]  /*0100*/  IMAD R33, R0, R3.reuse, RZ ;  /* 0x0000000300217224 */ /* 0x080fe200078e02ff */
[----:B------:R-:W-:Y:S01]  /*0110*/  VIMNMX.U32 R30, PT, PT, R30, R3, PT ;  /* 0x000000031e1e7248 */ /* 0x000fe20003fe0000 */
[----:B------:R-:W-:Y:S01]  /*0120*/  UMOV UR6, 0x54442d18 ;  /* 0x54442d1800067882 */ /* 0x000fe20000000000 */
[----:B------:R-:W-:Y:S01]  /*0130*/  UMOV UR7, 0x402921fb ;  /* 0x402921fb00077882 */ /* 0x000fe20000000000 */
[----:B------:R-:W1:Y:S01]  /*0140*/  LDCU.64 UR4, c[0x0][0x358] ;  /* 0x00006b00ff0477ac */ /* 0x000e620008000a00 */
[----:B------:R-:W-:Y:S01]  /*0150*/  IADD3 R0, PT, PT, R2, -R33, -R30 ;  /* 0x8000002102007210 */ /* 0x000fe20007ffe81e */
[----:B------:R-:W-:Y:S01]  /*0160*/  BSSY.RECONVERGENT B0, `(.L_x_60) ;  /* 0x000004e000007945 */ /* 0x000fe20003800200 */
[----:B------:R-:W2:Y:S02]  /*0170*/  LDCU.64 UR8, c[0x0][0x390] ;  /* 0x00007200ff0877ac */ /* 0x000ea40008000a00 */
[----:B------:R-:W-:Y:S01]  /*0180*/  LOP3.LUT P0, R0, R0, 0x3, RZ, 0xc0, !PT ;  /* 0x0000000300007812 */ /* 0x000fe2000780c0ff */
[----:B------:R-:W3:Y:S01]  /*0190*/  LDCU.64 UR10, c[0x0][0x388] ;  /* 0x00007100ff0a77ac */ /* 0x000ee20008000a00 */
[----:B0-----:R-:W-:-:S02]  /*01a0*/  DMUL R10, R4, 3 ;  /* 0x40080000040a7828 */ /* 0x001fc40000000000 */
[----:B------:R-:W-:-:S06]  /*01b0*/  DMUL R8, R4, UR6 ;  /* 0x0000000604087c28 */ /* 0x000fcc0008000000 */
[-C--:B------:R-:W-:Y:S02]  /*01c0*/  DMUL R10, R10, R4.reuse ;  /* 0x000000040a0a7228 */ /* 0x080fe40000000000 */
[----:B------:R-:W-:Y:S01]  /*01d0*/  DMUL R8, R8, R4 ;  /* 0x0000000408087228 */ /* 0x000fe20000000000 */
[----:B-123--:R-:W-:Y:S10]  /*01e0*/  @!P0 BRA `(.L_x_61) ;  /* 0x0000000400148947 */ /* 0x00eff40003800000 */
[----:B------:R-:W0:Y:S01]  /*01f0*/  LDC.64 R26, c[0x0][0x380] ;  /* 0x0000e000ff1a7b82 */ /* 0x000e220000000a00 */
[----:B------:R-:W-:-:S07]  /*0200*/  IMAD.MOV R32, RZ, RZ, -R0 ;  /* 0x000000ffff207224 */ /* 0x000fce00078e0a00 */
.L_x_66:
[----:B-1----:R-:W1:Y:S01]  /*0210*/  MUFU.RCP64H R7, R11 ;  /* 0x0000000b00077308 */ /* 0x002e620000001800 */
[----:B------:R-:W-:Y:S01]  /*0220*/  IMAD.MOV.U32 R6, RZ, RZ, 0x1 ;  /* 0x00000001ff067424 */ /* 0x000fe200078e00ff */
[----:B------:R-:W-:Y:S01]  /*0230*/  BSSY.RECONVERGENT B1, `(.L_x_62) ;  /* 0x000001a000017945 */ /* 0x000fe20003800200 */
[C---:B------:R-:W-:Y:S02]  /*0240*/  IMAD R0, R31.reuse, R31, RZ ;  /* 0x0000001f1f007224 */ /* 0x040fe400078e02ff */
[----:B------:R-:W-:Y:S02]  /*0250*/  VIADD R32, R32, 0x1 ;  /* 0x0000000120207836 */ /* 0x000fe40000000000 */
[----:B0-----:R-:W-:Y:S01]  /*0260*/  IMAD.WIDE R28, R31, 0x8, R26 ;  /* 0x000000081f1c7825 */ /* 0x001fe200078e021a */
[----:B------:R-:W0:Y:S02]  /*0270*/  I2F.F64.U32 R4, R0 ;  /* 0x0000000000047312 */ /* 0x000e240000201800 */
[----:B------:R-:W-:Y:S01]  /*0280*/  ISETP.NE.AND P1, PT, R32, RZ, PT ;  /* 0x000000ff2000720c */ /* 0x000fe20003f25270 */
[----:B-1----:R-:W-:-:S02]  /*0290*/  DFMA R12, -R10, R6, 1 ;  /* 0x3ff000000a0c742b */ /* 0x002fc40000000106 */
[----:B0-----:R-:W-:-:S06]  /*02a0*/  DMUL R4, R4, UR8 ;  /* 0x0000000804047c28 */ /* 0x001fcc0008000000 */
[----:B------:R-:W-:Y:S02]  /*02b0*/  DFMA R12, R12, R12, R12 ;  /* 0x0000000c0c0c722b */ /* 0x000fe4000000000c */
[----:B------:R-:W-:-:S06]  /*02c0*/  DMUL R16, R4, UR8 ;  /* 0x0000000804107c28 */ /* 0x000fcc0008000000 */
[----:B------:R-:W-:-:S08]  /*02d0*/  DFMA R12, R6, R12, R6 ;  /* 0x0000000c060c722b */ /* 0x000fd00000000006 */
[----:B------:R-:W-:Y:S01]  /*02e0*/  DFMA R6, -R10, R12, 1 ;  /* 0x3ff000000a06742b */ /* 0x000fe2000000010c */
[----:B------:R-:W-:-:S07]  /*02f0*/  FSETP.GEU.AND P2, PT, |R17|, 6.5827683646048100446e-37, PT ;  /* 0x036000001100780b */ /* 0x000fce0003f4e200 */
[----:B------:R-:W-:-:S08]  /*0300*/  DFMA R6, R12, R6, R12 ;  /* 0x000000060c06722b */ /* 0x000fd0000000000c */
[----:B------:R-:W-:-:S08]  /*0310*/  DMUL R4, R16, R6 ;  /* 0x0000000610047228 */ /* 0x000fd00000000000 */
[----:B------:R-:W-:-:S08]  /*0320*/  DFMA R12, -R10, R4, R16 ;  /* 0x000000040a0c722b */ /* 0x000fd00000000110 */
[----:B------:R-:W-:-:S10]  /*0330*/  DFMA R4, R6, R12, R4 ;  /* 0x0000000c0604722b */ /* 0x000fd40000000004 */
[----:B------:R-:W-:-:S05]  /*0340*/  FFMA R0, RZ, R11, R5 ;  /* 0x0000000bff007223 */ /* 0x000fca0000000005 */
[----:B------:R-:W-:-:S13]  /*0350*/  FSETP.GT.AND P0, PT, |R0|, 1.469367938527859385e-39, PT ;  /* 0x001000000000780b */ /* 0x000fda0003f04200 */
[----:B------:R-:W-:Y:S05]  /*0360*/  @P0 BRA P2, `(.L_x_63) ;  /* 0x0000000000180947 */ /* 0x000fea0001000000 */
[----:B------:R-:W-:Y:S01]  /*0370*/  IMAD.MOV.U32 R14, RZ, RZ, R10 ;  /* 0x000000ffff0e7224 */ /* 0x000fe200078e000a */
[----:B------:R-:W-:Y:S01]  /*0380*/  MOV R0, 0x3b0 ;  /* 0x000003b000007802 */ /* 0x000fe20000000f00 */
[----:B------:R-:W-:-:S07]  /*0390*/  IMAD.MOV.U32 R15, RZ, RZ, R11 ;  /* 0x000000ffff0f7224 */ /* 0x000fce00078e000b */
[----:B------:R-:W-:Y:S05]  /*03a0*/  CALL.REL.NOINC `($__internal_0_$__cuda_sm20_div_rn_f64_full) ;  /* 0x0000001000b07944 */ /* 0x000fea0003c00000 */
[----:B------:R-:W-:Y:S01]  /*03b0*/  IMAD.MOV.U32 R4, RZ, RZ, R6 ;  /* 0x000000ffff047224 */ /* 0x000fe200078e0006 */
[----:B------:R-:W-:-:S07]  /*03c0*/  MOV R5, R7 ;  /* 0x0000000700057202 */ /* 0x000fce0000000f00 */
.L_x_63:
[----:B------:R-:W-:Y:S05]  /*03d0*/  BSYNC.RECONVERGENT B1 ;  /* 0x0000000000017941 */ /* 0x000fea0003800200 */
.L_x_62:
[----:B------:R-:W-:Y:S01]  /*03e0*/  DADD R4, -R4, 1 ;  /* 0x3ff0000004047429 */ /* 0x000fe20000000100 */
[----:B------:R-:W0:Y:S01]  /*03f0*/  MUFU.RCP64H R13, R9 ;  /* 0x00000009000d7308 */ /* 0x000e220000001800 */
[----:B------:R-:W-:Y:S01]  /*0400*/  IMAD.MOV.U32 R12, RZ, RZ, 0x1 ;  /* 0x00000001ff0c7424 */ /* 0x000fe200078e00ff */
[----:B------:R-:W-:Y:S01]  /*0410*/  UMOV UR6, 0x54442d18 ;  /* 0x54442d1800067882 */ /* 0x000fe20000000000 */
[----:B------:R-:W-:Y:S01]  /*0420*/  UMOV UR7, 0x400921fb ;  /* 0x400921fb00077882 */ /* 0x000fe20000000000 */
[----:B------:R-:W-:Y:S03]  /*0430*/  BSSY.RECONVERGENT B1, `(.L_x_64) ;  /* 0x000001d000017945 */ /* 0x000fe60003800200 */
[----:B------:R-:W-:-:S08]  /*0440*/  DMUL R4, R4, 3 ;  /* 0x4008000004047828 */ /* 0x000fd00000000000 */
[----:B------:R-:W-:Y:S02]  /*0450*/  DMUL R4, R4, 4 ;  /* 0x4010000004047828 */ /* 0x000fe40000000000 */
[----:B0-----:R-:W-:-:S06]  /*0460*/  DFMA R6, -R8, R12, 1 ;  /* 0x3ff000000806742b */ /* 0x001fcc000000010c */
[----:B------:R-:W-:Y:S01]  /*0470*/  DMUL R4, R4, UR6 ;  /* 0x0000000604047c28 */ /* 0x000fe20008000000 */
[----:B------:R-:W-:Y:S01]  /*0480*/  UMOV UR6, 0x9abcaf48 ;  /* 0x9abcaf4800067882 */ /* 0x000fe20000000000 */
[----:B------:R-:W-:Y:S01]  /*0490*/  UMOV UR7, 0x3e7ad7f2 ;  /* 0x3e7ad7f200077882 */ /* 0x000fe20000000000 */
[----:B------:R-:W-:Y:S01]  /*04a0*/  DFMA R14, R6, R6, R6 ;  /* 0x00000006060e722b */ /* 0x000fe20000000006 */
[----:B------:R-:W0:Y:S04]  /*04b0*/  I2F.F64 R6, R31 ;  /* 0x0000001f00067312 */ /* 0x000e280000201c00 */
[----:B------:R-:W-:-:S03]  /*04c0*/  DMUL R4, R4, UR6 ;  /* 0x0000000604047c28 */ /* 0x000fc60008000000 */
[----:B------:R-:W-:-:S05]  /*04d0*/  DFMA R14, R12, R14, R12 ;  /* 0x0000000e0c0e722b */ /* 0x000fca000000000c */
[----:B------:R-:W-:-:S03]  /*04e0*/  DMUL R4, R4, UR10 ;  /* 0x0000000a04047c28 */ /* 0x000fc60008000000 */
[----:B------:R-:W-:-:S05]  /*04f0*/  DFMA R12, -R8, R14, 1 ;  /* 0x3ff00000080c742b */ /* 0x000fca000000010e */
[----:B0-----:R-:W-:-:S03]  /*0500*/  DMUL R4, R4, R6 ;  /* 0x0000000604047228 */ /* 0x001fc60000000000 */
[----:B------:R-:W-:-:S05]  /*0510*/  DFMA R12, R14, R12, R14 ;  /* 0x0000000c0e0c722b */ /* 0x000fca000000000e */
[----:B------:R-:W-:-:S08]  /*0520*/  DMUL R16, R4, UR8 ;  /* 0x0000000804107c28 */ /* 0x000fd00008000000 */
[----:B------:R-:W-:Y:S02]  /*0530*/  DMUL R4, R16, R12 ;  /* 0x0000000c10047228 */ /* 0x000fe40000000000 */
[----:B------:R-:W-:-:S06]  /*0540*/  FSETP.GEU.AND P2, PT, |R17|, 6.5827683646048100446e-37, PT ;  /* 0x036000001100780b */ /* 0x000fcc0003f4e200 */
        /* <DEDUP_REMOVED lines=9> */
[----:B------:R-:W-:Y:S02]  /*05e0*/  IMAD.MOV.U32 R4, RZ, RZ, R6 ;  /* 0x000000ffff047224 */ /* 0x000fe400078e0006 */
[----:B------:R-:W-:-:S07]  /*05f0*/  IMAD.MOV.U32 R5, RZ, RZ, R7 ;  /* 0x000000ffff057224 */ /* 0x000fce00078e0007 */
.L_x_65:
[----:B------:R-:W-:Y:S05]  /*0600*/  BSYNC.RECONVERGENT B1 ;  /* 0x0000000000017941 */ /* 0x000fea0003800200 */
.L_x_64:
[----:B------:R1:W-:Y:S01]  /*0610*/  STG.E.64 desc[UR4][R28.64], R4 ;  /* 0x000000041c007986 */ /* 0x0003e2000c101b04 */
[----:B------:R-:W-:Y:S01]  /*0620*/  VIADD R31, R31, 0x1 ;  /* 0x000000011f1f7836 */ /* 0x000fe20000000000 */
[----:B------:R-:W-:Y:S06]  /*0630*/  @P1 BRA `(.L_x_66) ;  /* 0xfffffff800f41947 */ /* 0x000fec000383ffff */
.L_x_61:
[----:B------:R-:W-:Y:S05]  /*0640*/  BSYNC.RECONVERGENT B0 ;  /* 0x0000000000007941 */ /* 0x000fea0003800200 */
.L_x_60:
[----:B------:R-:W-:-:S04]  /*0650*/  IADD3 R30, PT, PT, R30, R33, -R2 ;  /* 0x000000211e1e7210 */ /* 0x000fc80007ffe802 */
[----:B------:R-:W-:-:S13]  /*0660*/  ISETP.GT.U32.AND P0, PT, R30, -0x4, PT ;  /* 0xfffffffc1e00780c */ /* 0x000fda0003f04070 */
[----:B------:R-:W-:Y:S05]  /*0670*/  @P0 EXIT ;  /* 0x000000000000094d */ /* 0x000fea0003800000 */
[----:B------:R-:W0:Y:S01]  /*0680*/  LDC.64 R26, c[0x0][0x380] ;  /* 0x0000e000ff1a7b82 */ /* 0x000e220000000a00 */
[----:B------:R-:W-:Y:S01]  /*0690*/  VIADD R31, R31, 0x1 ;  /* 0x000000011f1f7836 */ /* 0x000fe20000000000 */
[----:B------:R-:W2:Y:S01]  /*06a0*/  LDCU.64 UR6, c[0x0][0x390] ;  /* 0x00007200ff0677ac */ /* 0x000ea20008000a00 */
[----:B------:R-:W3:Y:S05]  /*06b0*/  LDCU.64 UR10, c[0x0][0x388] ;  /* 0x00007100ff0a77ac */ /* 0x000eea0008000a00 */
.L_x_83:
[----:B------:R-:W4:Y:S01]  /*06c0*/  MUFU.RCP64H R7, R11 ;  /* 0x0000000b00077308 */ /* 0x000f220000001800 */
[----:B------:R-:W-:Y:S01]  /*06d0*/  MOV R6, 0x1 ;  /* 0x0000000100067802 */ /* 0x000fe20000000f00 */
[----:B-1----:R-:W-:Y:S01]  /*06e0*/  VIADD R29, R31, 0xffffffff ;  /* 0xffffffff1f1d7836 */ /* 0x002fe20000000000 */
[----:B------:R-:W-:Y:S03]  /*06f0*/  BSSY.RECONVERGENT B0, `(.L_x_67) ;  /* 0x0000017000007945 */ /* 0x000fe60003800200 */
[----:B------:R-:W-:-:S04]  /*0700*/  IMAD R0, R29, R29, RZ ;  /* 0x0000001d1d007224 */ /* 0x000fc800078e02ff */
[----:B------:R-:W2:Y:S01]  /*0710*/  I2F.F64.U32 R4, R0 ;  /* 0x0000000000047312 */ /* 0x000ea20000201800 */
[----:B----4-:R-:W-:-:S08]  /*0720*/  DFMA R12, -R10, R6, 1 ;  /* 0x3ff000000a0c742b */ /* 0x010fd00000000106 */
[----:B------:R-:W-:Y:S02]  /*0730*/  DFMA R12, R12, R12, R12 ;  /* 0x0000000c0c0c722b */ /* 0x000fe4000000000c */
[----:B--2---:R-:W-:-:S06]  /*0740*/  DMUL R4, R4, UR6 ;  /* 0x0000000604047c28 */ /* 0x004fcc0008000000 */
[----:B------:R-:W-:Y:S02]  /*0750*/  DFMA R12, R6, R12, R6 ;  /* 0x0000000c060c722b */ /* 0x000fe40000000006 */
[----:B------:R-:W-:-:S06]  /*0760*/  DMUL R16, R4, UR6 ;  /* 0x0000000604107c28 */ /* 0x000fcc0008000000 */
[----:B------:R-:W-:-:S04]  /*0770*/  DFMA R6, -R10, R12, 1 ;  /* 0x3ff000000a06742b */ /* 0x000fc8000000010c */
[----:B------:R-:W-:-:S04]  /*0780*/  FSETP.GEU.AND P1, PT, |R17|, 6.5827683646048100446e-37, PT ;  /* 0x036000001100780b */ /* 0x000fc80003f2e200 */
        /* <DEDUP_REMOVED lines=10> */
[----:B0--3--:R-:W-:Y:S05]  /*0830*/  CALL.REL.NOINC `($__internal_0_$__cuda_sm20_div_rn_f64_full) ;  /* 0x0000000c008c7944 */ /* 0x009fea0003c00000 */
[----:B------:R-:W-:Y:S02]  /*0840*/  IMAD.MOV.U32 R4, RZ, RZ, R6 ;  /* 0x000000ffff047224 */ /* 0x000fe400078e0006 */
[----:B------:R-:W-:-:S07]  /*0850*/  IMAD.MOV.U32 R5, RZ, RZ, R7 ;  /* 0x000000ffff057224 */ /* 0x000fce00078e0007 */
.L_x_68:
[----:B---3--:R-:W-:Y:S05]  /*0860*/  BSYNC.RECONVERGENT B0 ;  /* 0x0000000000007941 */ /* 0x008fea0003800200 */
.L_x_67:
[----:B------:R-:W-:Y:S01]  /*0870*/  DADD R4, -R4, 1 ;  /* 0x3ff0000004047429 */ /* 0x000fe20000000100 */
[----:B------:R-:W1:Y:S01]  /*0880*/  MUFU.RCP64H R13, R9 ;  /* 0x00000009000d7308 */ /* 0x000e620000001800 */
[----:B------:R-:W-:Y:S01]  /*0890*/  IMAD.MOV.U32 R12, RZ, RZ, 0x1 ;  /* 0x00000001ff0c7424 */ /* 0x000fe200078e00ff */
[----:B------:R-:W-:Y:S01]  /*08a0*/  UMOV UR8, 0x54442d18 ;  /* 0x54442d1800087882 */ /* 0x000fe20000000000 */
[----:B------:R-:W-:Y:S01]  /*08b0*/  UMOV UR9, 0x400921fb ;  /* 0x400921fb00097882 */ /* 0x000fe20000000000 */
[----:B------:R-:W-:Y:S03]  /*08c0*/  BSSY.RECONVERGENT B0, `(.L_x_69) ;  /* 0x000001d000007945 */ /* 0x000fe60003800200 */
[----:B------:R-:W-:-:S08]  /*08d0*/  DMUL R4, R4, 3 ;  /* 0x4008000004047828 */ /* 0x000fd00000000000 */
[----:B------:R-:W-:Y:S02]  /*08e0*/  DMUL R4, R4, 4 ;  /* 0x4010000004047828 */ /* 0x000fe40000000000 */
[----:B-1----:R-:W-:-:S06]  /*08f0*/  DFMA R6, -R8, R12, 1 ;  /* 0x3ff000000806742b */ /* 0x002fcc000000010c */
[----:B------:R-:W-:Y:S01]  /*0900*/  DMUL R4, R4, UR8 ;  /* 0x0000000804047c28 */ /* 0x000fe20008000000 */
[----:B------:R-:W-:Y:S01]  /*0910*/  UMOV UR8, 0x9abcaf48 ;  /* 0x9abcaf4800087882 */ /* 0x000fe20000000000 */
[----:B------:R-:W-:Y:S01]  /*0920*/  UMOV UR9, 0x3e7ad7f2 ;  /* 0x3e7ad7f200097882 */ /* 0x000fe20000000000 */
[----:B------:R-:W-:Y:S01]  /*0930*/  DFMA R14, R6, R6, R6 ;  /* 0x00000006060e722b */ /* 0x000fe20000000006 */
[----:B------:R-:W1:Y:S04]  /*0940*/  I2F.F64 R6, R29 ;  /* 0x0000001d00067312 */ /* 0x000e680000201c00 */
[----:B------:R-:W-:-:S03]  /*0950*/  DMUL R4, R4, UR8 ;  /* 0x0000000804047c28 */ /* 0x000fc60008000000 */
[----:B------:R-:W-:-:S05]  /*0960*/  DFMA R14, R12, R14, R12 ;  /* 0x0000000e0c0e722b */ /* 0x000fca000000000c */
[----:B------:R-:W-:-:S03]  /*0970*/  DMUL R4, R4, UR10 ;  /* 0x0000000a04047c28 */ /* 0x000fc60008000000 */
[----:B------:R-:W-:-:S05]  /*0980*/  DFMA R12, -R8, R14, 1 ;  /* 0x3ff00000080c742b */ /* 0x000fca000000010e */
[----:B-1----:R-:W-:-:S03]  /*0990*/  DMUL R4, R4, R6 ;  /* 0x0000000604047228 */ /* 0x002fc60000000000 */
        /* <DEDUP_REMOVED lines=12> */
[----:B0-----:R-:W-:Y:S05]  /*0a60*/  CALL.REL.NOINC `($__internal_0_$__cuda_sm20_div_rn_f64_full) ;  /* 0x0000000c00007944 */ /* 0x001fea0003c00000 */
[----:B------:R-:W-:Y:S01]  /*0a70*/  MOV R4, R6 ;  /* 0x0000000600047202 */ /* 0x000fe20000000f00 */
[----:B------:R-:W-:-:S07]  /*0a80*/  IMAD.MOV.U32 R5, RZ, RZ, R7 ;  /* 0x000000ffff057224 */ /* 0x000fce00078e0007 */
.L_x_70:
[----:B------:R-:W-:Y:S05]  /*0a90*/  BSYNC.RECONVERGENT B0 ;  /* 0x0000000000007941 */ /* 0x000fea0003800200 */
.L_x_69:
[----:B------:R-:W1:Y:S01]  /*0aa0*/  MUFU.RCP64H R13, R11 ;  /* 0x0000000b000d7308 */ /* 0x000e620000001800 */
[----:B------:R-:W-:Y:S01]  /*0ab0*/  IMAD.MOV.U32 R12, RZ, RZ, 0x1 ;  /* 0x00000001ff0c7424 */ /* 0x000fe200078e00ff */
[----:B------:R-:W-:Y:S01]  /*0ac0*/  BSSY.RECONVERGENT B0, `(.L_x_71) ;  /* 0x0000018000007945 */ /* 0x000fe20003800200 */
[----:B------:R-:W-:Y:S02]  /*0ad0*/  IMAD R30, R31, R31, RZ ;  /* 0x0000001f1f1e7224 */ /* 0x000fe400078e02ff */
[----:B0-----:R-:W-:-:S03]  /*0ae0*/  IMAD.WIDE R28, R29, 0x8, R26 ;  /* 0x000000081d1c7825 */ /* 0x001fc600078e021a */
[----:B------:R-:W0:Y:S01]  /*0af0*/  I2F.F64.U32 R6, R30 ;  /* 0x0000001e00067312 */ /* 0x000e220000201800 */
[----:B------:R-:W-:Y:S01]  /*0b00*/  VIADD R32, R31, 0x2 ;  /* 0x000000021f207836 */ /* 0x000fe20000000000 */
[----:B------:R2:W-:Y:S01]  /*0b10*/  STG.E.64 desc[UR4][R28.64], R4 ;  /* 0x000000041c007986 */ /* 0x0005e2000c101b04 */
[----:B-1----:R-:W-:Y:S02]  /*0b20*/  DFMA R14, -R10, R12, 1 ;  /* 0x3ff000000a0e742b */ /* 0x002fe4000000010c */
        /* <DEDUP_REMOVED lines=12> */
[----:B--2---:R-:W-:Y:S05]  /*0bf0*/  @P0 BRA P1, `(.L_x_72) ;  /* 0x0000000000100947 */ /* 0x004fea0000800000 */
[----:B------:R-:W-:Y:S01]  /*0c00*/  IMAD.MOV.U32 R14, RZ, RZ, R10 ;  /* 0x000000ffff0e7224 */ /* 0x000fe200078e000a */
[----:B------:R-:W-:Y:S01]  /*0c10*/  MOV R0, 0xc40 ;  /* 0x00000c4000007802 */ /* 0x000fe20000000f00 */
[----:B------:R-:W-:-:S07]  /*0c20*/  IMAD.MOV.U32 R15, RZ, RZ, R11 ;  /* 0x000000ffff0f7224 */ /* 0x000fce00078e000b */
[----:B------:R-:W-:Y:S05]  /*0c30*/  CALL.REL.NOINC `($__internal_0_$__cuda_sm20_div_rn_f64_full) ;  /* 0x00000008008c7944 */ /* 0x000fea0003c00000 */
.L_x_72:
[----:B------:R-:W-:Y:S05]  /*0c40*/  BSYNC.RECONVERGENT B0 ;  /* 0x0000000000007941 */ /* 0x000fea0003800200 */
.L_x_71:
        /* <DEDUP_REMOVED lines=29> */
[----:B------:R-:W-:Y:S02]  /*0e20*/  MOV R15, R9 ;  /* 0x00000009000f7202 */ /* 0x000fe40000000f00 */
[----:B------:R-:W-:-:S07]  /*0e30*/  MOV R0, 0xe50 ;  /* 0x00000e5000007802 */ /* 0x000fce0000000f00 */
[----:B------:R-:W-:Y:S05]  /*0e40*/  CALL.REL.NOINC `($__internal_0_$__cuda_sm20_div_rn_f64_full) ;  /* 0x0000000800087944 */ /* 0x000fea0003c00000 */
[----:B------:R-:W-:Y:S02]  /*0e50*/  IMAD.MOV.U32 R4, RZ, RZ, R6 ;  /* 0x000000ffff047224 */ /* 0x000fe400078e0006 */
[----:B------:R-:W-:-:S07]  /*0e60*/  IMAD.MOV.U32 R5, RZ, RZ, R7 ;  /* 0x000000ffff057224 */ /* 0x000fce00078e0007 */
.L_x_74:
[----:B------:R-:W-:Y:S05]  /*0e70*/  BSYNC.RECONVERGENT B0 ;  /* 0x0000000000007941 */ /* 0x000fea0003800200 */
.L_x_73:
[----:B------:R-:W0:Y:S01]  /*0e80*/  MUFU.RCP64H R13, R11 ;  /* 0x0000000b000d7308 */ /* 0x000e220000001800 */
[----:B------:R-:W-:Y:S01]  /*0e90*/  IMAD.MOV.U32 R12, RZ, RZ, 0x1 ;  /* 0x00000001ff0c7424 */ /* 0x000fe200078e00ff */
[----:B------:R1:W-:Y:S01]  /*0ea0*/  STG.E.64 desc[UR4][R28.64+0x8], R4 ;  /* 0x000008041c007986 */ /* 0x0003e2000c101b04 */
[----:B------:R-:W-:Y:S01]  /*0eb0*/  VIADD R33, R31, 0x1 ;  /* 0x000000011f217836 */ /* 0x000fe20000000000 */
[----:B------:R-:W-:Y:S04]  /*0ec0*/  BSSY.RECONVERGENT B0, `(.L_x_75) ;  /* 0x0000015000007945 */ /* 0x000fe80003800200 */
[----:B------:R-:W-:-:S04]  /*0ed0*/  IADD3 R30, PT, PT, R33, R30, R31 ;  /* 0x0000001e211e7210 */ /* 0x000fc80007ffe01f */
[----:B------:R-:W2:Y:S01]  /*0ee0*/  I2F.F64.U32 R6, R30 ;  /* 0x0000001e00067312 */ /* 0x000ea20000201800 */
[----:B0-----:R-:W-:-:S08]  /*0ef0*/  DFMA R14, -R10, R12, 1 ;  /* 0x3ff000000a0e742b */ /* 0x001fd0000000010c */
        /* <DEDUP_REMOVED lines=12> */
[----:B-1----:R-:W-:Y:S05]  /*0fc0*/  @P0 BRA P1, `(.L_x_76) ;  /* 0x0000000000100947 */ /* 0x002fea0000800000 */
[----:B------:R-:W-:Y:S01]  /*0fd0*/  IMAD.MOV.U32 R14, RZ, RZ, R10 ;  /* 0x000000ffff0e7224 */ /* 0x000fe200078e000a */
[----:B------:R-:W-:Y:S01]  /*0fe0*/  MOV R0, 0x1010 ;  /* 0x0000101000007802 */ /* 0x000fe20000000f00 */
[----:B------:R-:W-:-:S07]  /*0ff0*/  IMAD.MOV.U32 R15, RZ, RZ, R11 ;  /* 0x000000ffff0f7224 */ /* 0x000fce00078e000b */
[----:B------:R-:W-:Y:S05]  /*1000*/  CALL.REL.NOINC `($__internal_0_$__cuda_sm20_div_rn_f64_full) ;  /* 0x0000000400987944 */ /* 0x000fea0003c00000 */
.L_x_76:
[----:B------:R-:W-:Y:S05]  /*1010*/  BSYNC.RECONVERGENT B0 ;  /* 0x0000000000007941 */ /* 0x000fea0003800200 */
.L_x_75:
        /* <DEDUP_REMOVED lines=28> */
[----:B------:R-:W-:Y:S01]  /*11e0*/  MOV R14, R8 ;  /* 0x00000008000e7202 */ /* 0x000fe20000000f00 */
[----:B------:R-:W-:Y:S01]  /*11f0*/  IMAD.MOV.U32 R15, RZ, RZ, R9 ;  /* 0x000000ffff0f7224 */ /* 0x000fe200078e0009 */
[----:B------:R-:W-:-:S07]  /*1200*/  MOV R0, 0x1220 ;  /* 0x0000122000007802 */ /* 0x000fce0000000f00 */
[----:B------:R-:W-:Y:S05]  /*1210*/  CALL.REL.NOINC `($__internal_0_$__cuda_sm20_div_rn_f64_full) ;  /* 0x0000000400147944 */ /* 0x000fea0003c00000 */
[----:B------:R-:W-:Y:S02]  /*1220*/  IMAD.MOV.U32 R4, RZ, RZ, R6 ;  /* 0x000000ffff047224 */ /* 0x000fe400078e0006 */
[----:B------:R-:W-:-:S07]  /*1230*/  IMAD.MOV.U32 R5, RZ, RZ, R7 ;  /* 0x000000ffff057224 */ /* 0x000fce00078e0007 */
.L_x_78:
[----:B------:R-:W-:Y:S05]  /*1240*/  BSYNC.RECONVERGENT B0 ;  /* 0x0000000000007941 */ /* 0x000fea0003800200 */
.L_x_77:
[----:B------:R-:W0:Y:S01]  /*1250*/  MUFU.RCP64H R13, R11 ;  /* 0x0000000b000d7308 */ /* 0x000e220000001800 */
[----:B------:R-:W-:Y:S01]  /*1260*/  IMAD.MOV.U32 R12, RZ, RZ, 0x1 ;  /* 0x00000001ff0c7424 */ /* 0x000fe200078e00ff */
[----:B------:R1:W-:Y:S01]  /*1270*/  STG.E.64 desc[UR4][R28.64+0x10], R4 ;  /* 0x000010041c007986 */ /* 0x0003e2000c101b04 */
[----:B------:R-:W-:Y:S01]  /*1280*/  IMAD R0, R32, R32, RZ ;  /* 0x0000002020007224 */ /* 0x000fe200078e02ff */
[----:B------:R-:W-:Y:S04]  /*1290*/  BSSY.RECONVERGENT B0, `(.L_x_79) ;  /* 0x0000014000007945 */ /* 0x000fe80003800200 */
[----:B------:R-:W2:Y:S01]  /*12a0*/  I2F.F64.U32 R6, R0 ;  /* 0x0000000000067312 */ /* 0x000ea20000201800 */
[----:B0-----:R-:W-:Y:S02]  /*12b0*/  DFMA R14, -R10, R12, 1 ;  /* 0x3ff000000a0e742b */ /* 0x001fe4000000010c */
[----:B--2---:R-:W-:-:S06]  /*12c0*/  DMUL R6, R6, UR6 ;  /* 0x0000000606067c28 */ /* 0x004fcc0008000000 */
        /* <DEDUP_REMOVED lines=16> */
.L_x_80:
[----:B------:R-:W-:Y:S05]  /*13d0*/  BSYNC.RECONVERGENT B0 ;  /* 0x0000000000007941 */ /* 0x000fea0003800200 */
.L_x_79:
[----:B------:R-:W-:Y:S01]  /*13e0*/  DADD R6, -R6, 1 ;  /* 0x3ff0000006067429 */ /* 0x000fe20000000100 */
[----:B------:R-:W0:Y:S01]  /*13f0*/  MUFU.RCP64H R5, R9 ;  /* 0x0000000900057308 */ /* 0x000e220000001800 */
[----:B------:R-:W-:Y:S01]  /*1400*/  IMAD.MOV.U32 R4, RZ, RZ, 0x1 ;  /* 0x00000001ff047424 */ /* 0x000fe200078e00ff */
[----:B------:R-:W-:Y:S01]  /*1410*/  UMOV UR8, 0x54442d18 ;  /* 0x54442d1800087882 */ /* 0x000fe20000000000 */
[----:B------:R-:W-:Y:S01]  /*1420*/  UMOV UR9, 0x400921fb ;  /* 0x400921fb00097882 */ /* 0x000fe20000000000 */
[----:B------:R-:W-:Y:S03]  /*1430*/  BSSY.RECONVERGENT B0, `(.L_x_81) ;  /* 0x000001d000007945 */ /* 0x000fe60003800200 */
[----:B------:R-:W-:Y:S01]  /*1440*/  DMUL R6, R6, 3 ;  /* 0x4008000006067828 */ /* 0x000fe20000000000 */
[----:B------:R-:W1:Y:S07]  /*1450*/  I2F.F64 R32, R32 ;  /* 0x0000002000207312 */ /* 0x000e6e0000201c00 */
[----:B------:R-:W-:-:S02]  /*1460*/  DMUL R6, R6, 4 ;  /* 0x4010000006067828 */ /* 0x000fc40000000000 */
[----:B0-----:R-:W-:-:S06]  /*1470*/  DFMA R12, -R8, R4, 1 ;  /* 0x3ff00000080c742b */ /* 0x001fcc0000000104 */
[----:B------:R-:W-:Y:S01]  /*1480*/  DMUL R6, R6, UR8 ;  /* 0x0000000806067c28 */ /* 0x000fe20008000000 */
[----:B------:R-:W-:Y:S01]  /*1490*/  UMOV UR8, 0x9abcaf48 ;  /* 0x9abcaf4800087882 */ /* 0x000fe20000000000 */
[----:B------:R-:W-:Y:S01]  /*14a0*/  UMOV UR9, 0x3e7ad7f2 ;  /* 0x3e7ad7f200097882 */ /* 0x000fe20000000000 */
[----:B------:R-:W-:-:S05]  /*14b0*/  DFMA R12, R12, R12, R12 ;  /* 0x0000000c0c0c722b */ /* 0x000fca000000000c */
        /* <DEDUP_REMOVED lines=20> */
.L_x_82:
[----:B------:R-:W-:Y:S05]  /*1600*/  BSYNC.RECONVERGENT B0 ;  /* 0x0000000000007941 */ /* 0x000fea0003800200 */
.L_x_81:
[----:B------:R4:W-:Y:S01]  /*1610*/  STG.E.64 desc[UR4][R28.64+0x18], R4 ;  /* 0x000018041c007986 */ /* 0x0009e2000c101b04 */
[C---:B------:R-:W-:Y:S02]  /*1620*/  VIADD R3, R31.reuse, 0x3 ;  /* 0x000000031f037836 */ /* 0x040fe40000000000 */
[----:B------:R-:W-:-:S03]  /*1630*/  VIADD R31, R31, 0x4 ;  /* 0x000000041f1f7836 */ /* 0x000fc60000000000 */
[----:B------:R-:W-:-:S13]  /*1640*/  ISETP.GE.AND P0, PT, R3, R2, PT ;  /* 0x000000020300720c */ /* 0x000fda0003f06270 */
[----:B----4-:R-:W-:Y:S05]  /*1650*/  @!P0 BRA `(.L_x_83) ;  /* 0xfffffff000188947 */ /* 0x010fea000383ffff */
[----:B------:R-:W-:Y:S05]  /*1660*/  EXIT ;  /* 0x000000000000794d */ /* 0x000fea0003800000 */
        .weak           $__internal_0_$__cuda_sm20_div_rn_f64_full
        .type           $__internal_0_$__cuda_sm20_div_rn_f64_full,@function
        .size           $__internal_0_$__cuda_sm20_div_rn_f64_full,(.L_x_90 - $__internal_0_$__cuda_sm20_div_rn_f64_full)
$__internal_0_$__cuda_sm20_div_rn_f64_full:
[C---:B------:R-:W-:Y:S01]  /*1670*/  FSETP.GEU.AND P0, PT, |R15|.reuse, 1.469367938527859385e-39, PT ;  /* 0x001000000f00780b */ /* 0x040fe20003f0e200 */
[----:B------:R-:W-:Y:S01]  /*1680*/  IMAD.MOV.U32 R18, RZ, RZ, 0x1 ;  /* 0x00000001ff127424 */ /* 0x000fe200078e00ff */
[----:B------:R-:W-:Y:S01]  /*1690*/  LOP3.LUT R12, R15, 0x800fffff, RZ, 0xc0, !PT ;  /* 0x800fffff0f0c7812 */ /* 0x000fe200078ec0ff */
[----:B------:R-:W-:Y:S01]  /*16a0*/  BSSY.RECONVERGENT B2, `(.L_x_84) ;  /* 0x0000054000027945 */ /* 0x000fe20003800200 */
[C---:B------:R-:W-:Y:S02]  /*16b0*/  FSETP.GEU.AND P3, PT, |R17|.reuse, 1.469367938527859385e-39, PT ;  /* 0x001000001100780b */ /* 0x040fe40003f6e200 */
[----:B------:R-:W-:Y:S01]  /*16c0*/  LOP3.LUT R13, R12, 0x3ff00000, RZ, 0xfc, !PT ;  /* 0x3ff000000c0d7812 */ /* 0x000fe200078efcff */
[----:B------:R-:W-:Y:S01]  /*16d0*/  IMAD.MOV.U32 R12, RZ, RZ, R14 ;  /* 0x000000ffff0c7224 */ /* 0x000fe200078e000e */
[----:B------:R-:W-:Y:S02]  /*16e0*/  LOP3.LUT R3, R17, 0x7ff00000, RZ, 0xc0, !PT ;  /* 0x7ff0000011037812 */ /* 0x000fe400078ec0ff */
[----:B------:R-:W-:-:S03]  /*16f0*/  LOP3.LUT R6, R15, 0x7ff00000, RZ, 0xc0, !PT ;  /* 0x7ff000000f067812 */ /* 0x000fc600078ec0ff */
[----:B------:R-:W-:Y:S01]  /*1700*/  @!P0 DMUL R12, R14, 8.98846567431157953865e+307 ;  /* 0x7fe000000e0c8828 */ /* 0x000fe20000000000 */
[----:B------:R-:W-:-:S03]  /*1710*/  ISETP.GE.U32.AND P2, PT, R3, R6, PT ;  /* 0x000000060300720c */ /* 0x000fc60003f46070 */
[----:B------:R-:W-:Y:S01]  /*1720*/  @!P3 LOP3.LUT R4, R15, 0x7ff00000, RZ, 0xc0, !PT ;  /* 0x7ff000000f04b812 */ /* 0x000fe200078ec0ff */
[----:B------:R-:W-:Y:S01]  /*1730*/  @!P3 IMAD.MOV.U32 R24, RZ, RZ, RZ ;  /* 0x000000ffff18b224 */ /* 0x000fe200078e00ff */
[----:B------:R-:W0:Y:S02]  /*1740*/  MUFU.RCP64H R19, R13 ;  /* 0x0000000d00137308 */ /* 0x000e240000001800 */
[----:B------:R-:W-:Y:S02]  /*1750*/  @!P3 ISETP.GE.U32.AND P4, PT, R3, R4, PT ;  /* 0x000000040300b20c */ /* 0x000fe40003f86070 */
[----:B------:R-:W-:Y:S02]  /*1760*/  MOV R4, 0x1ca00000 ;  /* 0x1ca0000000047802 */ /* 0x000fe40000000f00 */
[----:B------:R-:W-:Y:S02]  /*1770*/  @!P0 LOP3.LUT R6, R13, 0x7ff00000, RZ, 0xc0, !PT ;  /* 0x7ff000000d068812 */ /* 0x000fe400078ec0ff */
[----:B------:R-:W-:-:S04]  /*1780*/  @!P3 SEL R5, R4, 0x63400000, !P4 ;  /* 0x634000000405b807 */ /* 0x000fc80006000000 */
[----:B------:R-:W-:-:S04]  /*1790*/  @!P3 LOP3.LUT R5, R5, 0x80000000, R17, 0xf8, !PT ;  /* 0x800000000505b812 */ /* 0x000fc800078ef811 */
[----:B------:R-:W-:Y:S01]  /*17a0*/  @!P3 LOP3.LUT R25, R5, 0x100000, RZ, 0xfc, !PT ;  /* 0x001000000519b812 */ /* 0x000fe200078efcff */
[----:B0-----:R-:W-:Y:S01]  /*17b0*/  DFMA R22, R18, -R12, 1 ;  /* 0x3ff000001216742b */ /* 0x001fe2000000080c */
[----:B------:R-:W-:-:S07]  /*17c0*/  IMAD.MOV.U32 R5, RZ, RZ, R3 ;  /* 0x000000ffff057224 */ /* 0x000fce00078e0003 */
[----:B------:R-:W-:-:S08]  /*17d0*/  DFMA R22, R22, R22, R22 ;  /* 0x000000161616722b */ /* 0x000fd00000000016 */
[----:B------:R-:W-:Y:S01]  /*17e0*/  DFMA R22, R18, R22, R18 ;  /* 0x000000161216722b */ /* 0x000fe20000000012 */
[----:B------:R-:W-:Y:S01]  /*17f0*/  SEL R19, R4, 0x63400000, !P2 ;  /* 0x6340000004137807 */ /* 0x000fe20005000000 */
[----:B------:R-:W-:-:S03]  /*1800*/  IMAD.MOV.U32 R18, RZ, RZ, R16 ;  /* 0x000000ffff127224 */ /* 0x000fc600078e0010 */
[----:B------:R-:W-:-:S03]  /*1810*/  LOP3.LUT R19, R19, 0x800fffff, R17, 0xf8, !PT ;  /* 0x800fffff13137812 */ /* 0x000fc600078ef811 */
[----:B------:R-:W-:-:S03]  /*1820*/  DFMA R20, R22, -R12, 1 ;  /* 0x3ff000001614742b */ /* 0x000fc6000000080c */
[----:B------:R-:W-:-:S05]  /*1830*/  @!P3 DFMA R18, R18, 2, -R24 ;  /* 0x400000001212b82b */ /* 0x000fca0000000818 */
[----:B------:R-:W-:-:S05]  /*1840*/  DFMA R20, R22, R20, R22 ;  /* 0x000000141614722b */ /* 0x000fca0000000016 */
[----:B------:R-:W-:-:S03]  /*1850*/  @!P3 LOP3.LUT R5, R19, 0x7ff00000, RZ, 0xc0, !PT ;  /* 0x7ff000001305b812 */ /* 0x000fc600078ec0ff */
[----:B------:R-:W-:Y:S02]  /*1860*/  DMUL R22, R20, R18 ;  /* 0x0000001214167228 */ /* 0x000fe40000000000 */
[----:B------:R-:W-:-:S05]  /*1870*/  VIADD R7, R5, 0xffffffff ;  /* 0xffffffff05077836 */ /* 0x000fca0000000000 */
[----:B------:R-:W-:Y:S01]  /*1880*/  ISETP.GT.U32.AND P0, PT, R7, 0x7feffffe, PT ;  /* 0x7feffffe0700780c */ /* 0x000fe20003f04070 */
[----:B------:R-:W-:Y:S01]  /*1890*/  VIADD R7, R6, 0xffffffff ;  /* 0xffffffff06077836 */ /* 0x000fe20000000000 */
[----:B------:R-:W-:-:S04]  /*18a0*/  DFMA R24, R22, -R12, R18 ;  /* 0x8000000c1618722b */ /* 0x000fc80000000012 */
[----:B------:R-:W-:-:S04]  /*18b0*/  ISETP.GT.U32.OR P0, PT, R7, 0x7feffffe, P0 ;  /* 0x7feffffe0700780c */ /* 0x000fc80000704470 */
[----:B------:R-:W-:-:S09]  /*18c0*/  DFMA R24, R20, R24, R22 ;  /* 0x000000181418722b */ /* 0x000fd20000000016 */
[----:B------:R-:W-:Y:S05]  /*18d0*/  @P0 BRA `(.L_x_85) ;  /* 0x00000000006c0947 */ /* 0x000fea0003800000 */
[----:B------:R-:W-:-:S04]  /*18e0*/  LOP3.LUT R6, R15, 0x7ff00000, RZ, 0xc0, !PT ;  /* 0x7ff000000f067812 */ /* 0x000fc800078ec0ff */
[CC--:B------:R-:W-:Y:S02]  /*18f0*/  VIADDMNMX R5, R3.reuse, -R6.reuse, 0xb9600000, !PT ;  /* 0xb960000003057446 */ /* 0x0c0fe40007800906 */
[----:B------:R-:W-:Y:S02]  /*1900*/  ISETP.GE.U32.AND P0, PT, R3, R6, PT ;  /* 0x000000060300720c */ /* 0x000fe40003f06070 */
[----:B------:R-:W-:Y:S02]  /*1910*/  VIMNMX R3, PT, PT, R5, 0x46a00000, PT ;  /* 0x46a0000005037848 */ /* 0x000fe40003fe0100 */
[----:B------:R-:W-:-:S05]  /*1920*/  SEL R4, R4, 0x63400000, !P0 ;  /* 0x6340000004047807 */ /* 0x000fca0004000000 */
[----:B------:R-:W-:Y:S01]  /*1930*/  IMAD.IADD R3, R3, 0x1, -R4 ;  /* 0x0000000103037824 */ /* 0x000fe200078e0a04 */
[----:B------:R-:W-:-:S03]  /*1940*/  MOV R4, RZ ;  /* 0x000000ff00047202 */ /* 0x000fc60000000f00 */
[----:B------:R-:W-:-:S06]  /*1950*/  VIADD R5, R3, 0x7fe00000 ;  /* 0x7fe0000003057836 */ /* 0x000fcc0000000000 */
[----:B------:R-:W-:-:S10]  /*1960*/  DMUL R20, R24, R4 ;  /* 0x0000000418147228 */ /* 0x000fd40000000000 */
[----:B------:R-:W-:-:S13]  /*1970*/  FSETP.GTU.AND P0, PT, |R21|, 1.469367938527859385e-39, PT ;  /* 0x001000001500780b */ /* 0x000fda0003f0c200 */
[----:B------:R-:W-:Y:S05]  /*1980*/  @P0 BRA `(.L_x_86) ;  /* 0x0000000000940947 */ /* 0x000fea0003800000 */
[----:B------:R-:W-:Y:S01]  /*1990*/  DFMA R12, R24, -R12, R18 ;  /* 0x8000000c180c722b */ /* 0x000fe20000000012 */
[----:B------:R-:W-:-:S09]  /*19a0*/  IMAD.MOV.U32 R6, RZ, RZ, RZ ;  /* 0x000000ffff067224 */ /* 0x000fd200078e00ff */
[C---:B------:R-:W-:Y:S02]  /*19b0*/  FSETP.NEU.AND P0, PT, R13.reuse, RZ, PT ;  /* 0x000000ff0d00720b */ /* 0x040fe40003f0d000 */
[----:B------:R-:W-:-:S04]  /*19c0*/  LOP3.LUT R15, R13, 0x80000000, R15, 0x48, !PT ;  /* 0x800000000d0f7812 */ /* 0x000fc800078e480f */
[----:B------:R-:W-:-:S07]  /*19d0*/  LOP3.LUT R7, R15, R5, RZ, 0xfc, !PT ;  /* 0x000000050f077212 */ /* 0x000fce00078efcff */
[----:B------:R-:W-:Y:S05]  /*19e0*/  @!P0 BRA `(.L_x_86) ;  /* 0x00000000007c8947 */ /* 0x000fea0003800000 */
[----:B------:R-:W-:Y:S01]  /*19f0*/  IMAD.MOV R5, RZ, RZ, -R3 ;  /* 0x000000ffff057224 */ /* 0x000fe200078e0a03 */
[----:B------:R-:W-:Y:S01]  /*1a00*/  DMUL.RP R6, R24, R6 ;  /* 0x0000000618067228 */ /* 0x000fe20000008000 */
[----:B------:R-:W-:Y:S01]  /*1a10*/  IMAD.MOV.U32 R4, RZ, RZ, RZ ;  /* 0x000000ffff047224 */ /* 0x000fe200078e00ff */
[----:B------:R-:W-:-:S05]  /*1a20*/  IADD3 R3, PT, PT, -R3, -0x43300000, RZ ;  /* 0xbcd0000003037810 */ /* 0x000fca0007ffe1ff */
[----:B------:R-:W-:-:S03]  /*1a30*/  DFMA R4, R20, -R4, R24 ;  /* 0x800000041404722b */ /* 0x000fc60000000018 */
[----:B------:R-:W-:-:S07]  /*1a40*/  LOP3.LUT R15, R7, R15, RZ, 0x3c, !PT ;  /* 0x0000000f070f7212 */ /* 0x000fce00078e3cff */
[----:B------:R-:W-:-:S04]  /*1a50*/  FSETP.NEU.AND P0, PT, |R5|, R3, PT ;  /* 0x000000030500720b */ /* 0x000fc80003f0d200 */
[----:B------:R-:W-:Y:S02]  /*1a60*/  FSEL R20, R6, R20, !P0 ;  /* 0x0000001406147208 */ /* 0x000fe40004000000 */
[----:B------:R-:W-:Y:S01]  /*1a70*/  FSEL R21, R15, R21, !P0 ;  /* 0x000000150f157208 */ /* 0x000fe20004000000 */
[----:B------:R-:W-:Y:S06]  /*1a80*/  BRA `(.L_x_86) ;  /* 0x0000000000547947 */ /* 0x000fec0003800000 */
.L_x_85:
[----:B------:R-:W-:-:S14]  /*1a90*/  DSETP.NAN.AND P0, PT, R16, R16, PT ;  /* 0x000000101000722a */ /* 0x000fdc0003f08000 */
[----:B------:R-:W-:Y:S05]  /*1aa0*/  @P0 BRA `(.L_x_87) ;  /* 0x0000000000440947 */ /* 0x000fea0003800000 */
[----:B------:R-:W-:-:S14]  /*1ab0*/  DSETP.NAN.AND P0, PT, R14, R14, PT ;  /* 0x0000000e0e00722a */ /* 0x000fdc0003f08000 */
[----:B------:R-:W-:Y:S05]  /*1ac0*/  @P0 BRA `(.L_x_88) ;  /* 0x0000000000300947 */ /* 0x000fea0003800000 */
[----:B------:R-:W-:Y:S01]  /*1ad0*/  ISETP.NE.AND P0, PT, R5, R6, PT ;  /* 0x000000060500720c */ /* 0x000fe20003f05270 */
[----:B------:R-:W-:Y:S02]  /*1ae0*/  IMAD.MOV.U32 R20, RZ, RZ, 0x0 ;  /* 0x00000000ff147424 */ /* 0x000fe400078e00ff */
[----:B------:R-:W-:-:S10]  /*1af0*/  IMAD.MOV.U32 R21, RZ, RZ, -0x80000 ;  /* 0xfff80000ff157424 */ /* 0x000fd400078e00ff */
[----:B------:R-:W-:Y:S05]  /*1b00*/  @!P0 BRA `(.L_x_86) ;  /* 0x0000000000348947 */ /* 0x000fea0003800000 */
[----:B------:R-:W-:Y:S02]  /*1b10*/  ISETP.NE.AND P0, PT, R5, 0x7ff00000, PT ;  /* 0x7ff000000500780c */ /* 0x000fe40003f05270 */
[----:B------:R-:W-:Y:S02]  /*1b20*/  LOP3.LUT R21, R17, 0x80000000, R15, 0x48, !PT ;  /* 0x8000000011157812 */ /* 0x000fe400078e480f */
[----:B------:R-:W-:-:S13]  /*1b30*/  ISETP.EQ.OR P0, PT, R6, RZ, !P0 ;  /* 0x000000ff0600720c */ /* 0x000fda0004702670 */
[----:B------:R-:W-:Y:S01]  /*1b40*/  @P0 LOP3.LUT R3, R21, 0x7ff00000, RZ, 0xfc, !PT ;  /* 0x7ff0000015030812 */ /* 0x000fe200078efcff */
[----:B------:R-:W-:Y:S02]  /*1b50*/  @!P0 IMAD.MOV.U32 R20, RZ, RZ, RZ ;  /* 0x000000ffff148224 */ /* 0x000fe400078e00ff */
[----:B------:R-:W-:Y:S01]  /*1b60*/  @P0 IMAD.MOV.U32 R20, RZ, RZ, RZ ;  /* 0x000000ffff140224 */ /* 0x000fe200078e00ff */
[----:B------:R-:W-:Y:S01]  /*1b70*/  @P0 MOV R21, R3 ;  /* 0x0000000300150202 */ /* 0x000fe20000000f00 */
[----:B------:R-:W-:Y:S06]  /*1b80*/  BRA `(.L_x_86) ;  /* 0x0000000000147947 */ /* 0x000fec0003800000 */
.L_x_88:
[----:B------:R-:W-:Y:S01]  /*1b90*/  LOP3.LUT R21, R15, 0x80000, RZ, 0xfc, !PT ;  /* 0x000800000f157812 */ /* 0x000fe200078efcff */
[----:B------:R-:W-:Y:S01]  /*1ba0*/  IMAD.MOV.U32 R20, RZ, RZ, R14 ;  /* 0x000000ffff147224 */ /* 0x000fe200078e000e */
[----:B------:R-:W-:Y:S06]  /*1bb0*/  BRA `(.L_x_86) ;  /* 0x0000000000087947 */ /* 0x000fec0003800000 */
.L_x_87:
[----:B------:R-:W-:Y:S01]  /*1bc0*/  LOP3.LUT R21, R17, 0x80000, RZ, 0xfc, !PT ;  /* 0x0008000011157812 */ /* 0x000fe200078efcff */
[----:B------:R-:W-:-:S07]  /*1bd0*/  IMAD.MOV.U32 R20, RZ, RZ, R16 ;  /* 0x000000ffff147224 */ /* 0x000fce00078e0010 */
.L_x_86:
[----:B------:R-:W-:Y:S05]  /*1be0*/  BSYNC.RECONVERGENT B2 ;  /* 0x0000000000027941 */ /* 0x000fea0003800200 */
.L_x_84:
[----:B------:R-:W-:Y:S02]  /*1bf0*/  IMAD.MOV.U32 R4, RZ, RZ, R0 ;  /* 0x000000ffff047224 */ /* 0x000fe400078e0000 */
[----:B------:R-:W-:Y:S02]  /*1c00*/  IMAD.MOV.U32 R5, RZ, RZ, 0x0 ;  /* 0x00000000ff057424 */ /* 0x000fe400078e00ff */
[----:B------:R-:W-:Y:S02]  /*1c10*/  IMAD.MOV.U32 R6, RZ, RZ, R20 ;  /* 0x000000ffff067224 */ /* 0x000fe400078e0014 */
[----:B------:R-:W-:Y:S01]  /*1c20*/  IMAD.MOV.U32 R7, RZ, RZ, R21 ;  /* 0x000000ffff077224 */ /* 0x000fe200078e0015 */
[----:B------:R-:W-:Y:S06]  /*1c30*/  RET.REL.NODEC R4 `(_Z4initPddddi) ;  /* 0xffffffe004f07950 */ /* 0x000fec0003c3ffff */
.L_x_89:
        /* <DEDUP_REMOVED lines=12> */
.L_x_90:


//--------------------- .nv.shared._Z3runPddli    --------------------------
	.section	.nv.shared._Z3runPddli,"aw",@nobits
	.sectionflags	@""
	.align	16
	.zero		1024


//--------------------- .nv.shared.reserved.0     --------------------------
	.section	.nv.shared.reserved.0,"aw",@nobits
	.weak		__nv_reservedSMEM_offset_0_alias
	.size		__nv_reservedSMEM_offset_0_alias, 0, 64
	.other		__nv_reservedSMEM_offset_0_alias,@"STO_CUDA_RESERVED_SHARED STV_DEFAULT"
__nv_reservedSMEM_offset_0_alias:
	.zero		0
	.zero		64


//--------------------- .nv.shared._Z4initPddddi  --------------------------
	.section	.nv.shared._Z4initPddddi,"aw",@nobits
	.sectionflags	@""
	.align	16
	.zero		1024


//--------------------- .nv.constant0._Z3runPddli --------------------------
	.section	.nv.constant0._Z3runPddli,"a",@progbits
	.sectionflags	@""
	.align	4
.nv.constant0._Z3runPddli:
	.zero		924


//--------------------- .nv.constant0._Z4initPddddi --------------------------
	.section	.nv.constant0._Z4initPddddi,"a",@progbits
	.sectionflags	@""
	.align	4
.nv.constant0._Z4initPddddi:
	.zero		932


//--------------------- SYMBOLS --------------------------

	.type		.nv.reservedSmem.offset0,@object
	.size		.nv.reservedSmem.offset0,0x4
	.type		.nv.reservedSmem.cap,@object
	.size		.nv.reservedSmem.cap,0x4
